	.target	sm_90a

	.elftype	@"ET_EXEC"


//--------------------- .note.nv.tkinfo           --------------------------
	.section	.note.nv.tkinfo,"",@"SHT_NOTE"
	.sectionflags	@"SHF_NOTE_NV_TKINFO"
	.tkinfo
        /*0018*/ 	.word	0x00000002
        /*0030*/ 	.string	""
        /*0030*/ 	.string	"ptxas"
        /*0030*/ 	.string	"Cuda compilation tools, release 13.0, V13.0.88"
        /*0030*/ 	.string	"Build cuda_13.0.r13.0/compiler.36424714_0"
        /*0030*/ 	.string	"-v  -suppress-debug-info  -lineinfo  -arch sm_90a "



//--------------------- .note.nv.cuinfo           --------------------------
	.section	.note.nv.cuinfo,"",@"SHT_NOTE"
	.sectionflags	@"SHF_NOTE_NV_CUINFO"
        /*0018*/ 	.short	0x0002
        /*001a*/ 	.short	0x005a
        /*001c*/ 	.short	0x0082
	.zero		2


//--------------------- .nv.info                  --------------------------
	.section	.nv.info,"",@"SHT_CUDA_INFO"
	.align	4


	//----- nvinfo : EIATTR_REGCOUNT
	.align		4
        /*0000*/ 	.byte	0x04, 0x2f
        /*0002*/ 	.short	(.L_1 - .L_0)
	.align		4
.L_0:
        /*0004*/ 	.word	index@(matmul_kernel)
        /*0008*/ 	.word	0x000000fe


	//----- nvinfo : EIATTR_FRAME_SIZE
	.align		4
.L_1:
        /*000c*/ 	.byte	0x04, 0x11
        /*000e*/ 	.short	(.L_3 - .L_2)
	.align		4
.L_2:
        /*0010*/ 	.word	index@(matmul_kernel)
        /*0014*/ 	.word	0x00000000


	//----- nvinfo : EIATTR_MIN_STACK_SIZE
	.align		4
.L_3:
        /*0018*/ 	.byte	0x04, 0x12
        /*001a*/ 	.short	(.L_5 - .L_4)
	.align		4
.L_4:
        /*001c*/ 	.word	index@(matmul_kernel)
        /*0020*/ 	.word	0x00000000
.L_5:


//--------------------- .nv.compat                --------------------------
	.section	.nv.compat,"",@"SHT_CUDA_COMPAT_INFO"
	.align	4
        /*0000*/ 	.byte	0x02, 0x09, 0x01, 0x00, 0x02, 0x02, 0x04, 0x00, 0x02, 0x05, 0x05, 0x00, 0x03, 0x07, 0x01, 0x01
        /*0010*/ 	.byte	0x02, 0x03, 0x00, 0x00, 0x02, 0x06, 0x01, 0x00, 0x04, 0x0b, 0x08, 0x00, 0x00, 0x00, 0x00, 0x00
        /*0020*/ 	.byte	0x00, 0x00, 0x00, 0x00


//--------------------- .nv.info.matmul_kernel    --------------------------
	.section	.nv.info.matmul_kernel,"",@"SHT_CUDA_INFO"
	.sectionflags	@""
	.align	4


	//----- nvinfo : EIATTR_CUDA_API_VERSION
	.align		4
        /*0000*/ 	.byte	0x04, 0x37
        /*0002*/ 	.short	(.L_7 - .L_6)
.L_6:
        /*0004*/ 	.word	0x00000082


	//----- nvinfo : EIATTR_KPARAM_INFO
	.align		4
.L_7:
        /*0008*/ 	.byte	0x04, 0x17
        /*000a*/ 	.short	(.L_9 - .L_8)
.L_8:
        /*000c*/ 	.word	0x00000000
        /*0010*/ 	.short	0x000d
        /*0012*/ 	.short	0x0048
        /*0014*/ 	.byte	0x00, 0xf4, 0x21, 0x00


	//----- nvinfo : EIATTR_KPARAM_INFO
	.align		4
.L_9:
        /*0018*/ 	.byte	0x04, 0x17
        /*001a*/ 	.short	(.L_11 - .L_10)
.L_10:
        /*001c*/ 	.word	0x00000000
        /*0020*/ 	.short	0x000c
        /*0022*/ 	.short	0x0040
        /*0024*/ 	.byte	0x00, 0xf4, 0x21, 0x00


	//----- nvinfo : EIATTR_KPARAM_INFO
	.align		4
.L_11:
        /*0028*/ 	.byte	0x04, 0x17
        /*002a*/ 	.short	(.L_13 - .L_12)
.L_12:
        /*002c*/ 	.word	0x00000000
        /*0030*/ 	.short	0x000b
        /*0032*/ 	.short	0x0038
        /*0034*/ 	.byte	0x00, 0xf0, 0x11, 0x00


	//----- nvinfo : EIATTR_KPARAM_INFO
	.align		4
.L_13:
        /*0038*/ 	.byte	0x04, 0x17
        /*003a*/ 	.short	(.L_15 - .L_14)
.L_14:
        /*003c*/ 	.word	0x00000000
        /*0040*/ 	.short	0x000a
        /*0042*/ 	.short	0x0034
        /*0044*/ 	.byte	0x00, 0xf0, 0x11, 0x00


	//----- nvinfo : EIATTR_KPARAM_INFO
	.align		4
.L_15:
        /*0048*/ 	.byte	0x04, 0x17
        /*004a*/ 	.short	(.L_17 - .L_16)
.L_16:
        /*004c*/ 	.word	0x00000000
        /*0050*/ 	.short	0x0009
        /*0052*/ 	.short	0x0030
        /*0054*/ 	.byte	0x00, 0xf0, 0x11, 0x00


	//----- nvinfo : EIATTR_KPARAM_INFO
	.align		4
.L_17:
        /*0058*/ 	.byte	0x04, 0x17
        /*005a*/ 	.short	(.L_19 - .L_18)
.L_18:
        /*005c*/ 	.word	0x00000000
        /*0060*/ 	.short	0x0008
        /*0062*/ 	.short	0x002c
        /*0064*/ 	.byte	0x00, 0xf0, 0x11, 0x00


	//----- nvinfo : EIATTR_KPARAM_INFO
	.align		4
.L_19:
        /*0068*/ 	.byte	0x04, 0x17
        /*006a*/ 	.short	(.L_21 - .L_20)
.L_20:
        /*006c*/ 	.word	0x00000000
        /*0070*/ 	.short	0x0007
        /*0072*/ 	.short	0x0028
        /*0074*/ 	.byte	0x00, 0xf0, 0x11, 0x00


	//----- nvinfo : EIATTR_KPARAM_INFO
	.align		4
.L_21:
        /*0078*/ 	.byte	0x04, 0x17
        /*007a*/ 	.short	(.L_23 - .L_22)
.L_22:
        /*007c*/ 	.word	0x00000000
        /*0080*/ 	.short	0x0006
        /*0082*/ 	.short	0x0024
        /*0084*/ 	.byte	0x00, 0xf0, 0x11, 0x00


	//----- nvinfo : EIATTR_KPARAM_INFO
	.align		4
.L_23:
        /*0088*/ 	.byte	0x04, 0x17
        /*008a*/ 	.short	(.L_25 - .L_24)
.L_24:
        /*008c*/ 	.word	0x00000000
        /*0090*/ 	.short	0x0005
        /*0092*/ 	.short	0x0020
        /*0094*/ 	.byte	0x00, 0xf0, 0x11, 0x00


	//----- nvinfo : EIATTR_KPARAM_INFO
	.align		4
.L_25:
        /*0098*/ 	.byte	0x04, 0x17
        /*009a*/ 	.short	(.L_27 - .L_26)
.L_26:
        /*009c*/ 	.word	0x00000000
        /*00a0*/ 	.short	0x0004
        /*00a2*/ 	.short	0x001c
        /*00a4*/ 	.byte	0x00, 0xf0, 0x11, 0x00


	//----- nvinfo : EIATTR_KPARAM_INFO
	.align		4
.L_27:
        /*00a8*/ 	.byte	0x04, 0x17
        /*00aa*/ 	.short	(.L_29 - .L_28)
.L_28:
        /*00ac*/ 	.word	0x00000000
        /*00b0*/ 	.short	0x0003
        /*00b2*/ 	.short	0x0018
        /*00b4*/ 	.byte	0x00, 0xf0, 0x11, 0x00


	//----- nvinfo : EIATTR_KPARAM_INFO
	.align		4
.L_29:
        /*00b8*/ 	.byte	0x04, 0x17
        /*00ba*/ 	.short	(.L_31 - .L_30)
.L_30:
        /*00bc*/ 	.word	0x00000000
        /*00c0*/ 	.short	0x0002
        /*00c2*/ 	.short	0x0010
        /*00c4*/ 	.byte	0x00, 0xf4, 0x21, 0x00


	//----- nvinfo : EIATTR_KPARAM_INFO
	.align		4
.L_31:
        /*00c8*/ 	.byte	0x04, 0x17
        /*00ca*/ 	.short	(.L_33 - .L_32)
.L_32:
        /*00cc*/ 	.word	0x00000000
        /*00d0*/ 	.short	0x0001
        /*00d2*/ 	.short	0x0008
        /*00d4*/ 	.byte	0x00, 0xf4, 0x21, 0x00


	//----- nvinfo : EIATTR_KPARAM_INFO
	.align		4
.L_33:
        /*00d8*/ 	.byte	0x04, 0x17
        /*00da*/ 	.short	(.L_35 - .L_34)
.L_34:
        /*00dc*/ 	.word	0x00000000
        /*00e0*/ 	.short	0x0000
        /*00e2*/ 	.short	0x0000
        /*00e4*/ 	.byte	0x00, 0xf4, 0x21, 0x00


	//----- nvinfo : EIATTR_EXPLICIT_CLUSTER
	.align		4
.L_35:
        /*00e8*/ 	.byte	0x01, 0x3e
	.zero		2


	//----- nvinfo : EIATTR_CTA_PER_CLUSTER
	.align		4
        /*00ec*/ 	.byte	0x04, 0x3d
        /*00ee*/ 	.short	(.L_37 - .L_36)
.L_36:
        /*00f0*/ 	.word	0x00000002
        /*00f4*/ 	.word	0x00000001
        /*00f8*/ 	.word	0x00000001


	//----- nvinfo : EIATTR_SPARSE_MMA_MASK
	.align		4
.L_37:
        /*00fc*/ 	.byte	0x03, 0x50
        /*00fe*/ 	.short	0x0000


	//----- nvinfo : EIATTR_MAXREG_COUNT
	.align		4
        /*0100*/ 	.byte	0x03, 0x1b
        /*0102*/ 	.short	0x00ff


	//----- nvinfo : EIATTR_NUM_BARRIERS
	.align		4
        /*0104*/ 	.byte	0x02, 0x4c
        /*0106*/ 	.byte	0x01
	.zero		1


	//----- nvinfo : EIATTR_MERCURY_ISA_VERSION
	.align		4
        /*0108*/ 	.byte	0x03, 0x5f
        /*010a*/ 	.short	0x0101


	//----- nvinfo : EIATTR_EXIT_INSTR_OFFSETS
	.align		4
        /*010c*/ 	.byte	0x04, 0x1c
        /*010e*/ 	.short	(.L_39 - .L_38)


	//   ....[0]....
.L_38:
        /*0110*/ 	.word	0x000050a0


	//   ....[1]....
        /*0114*/ 	.word	0x000050d0


	//----- nvinfo : EIATTR_REQNTID
	.align		4
.L_39:
        /*0118*/ 	.byte	0x04, 0x10
        /*011a*/ 	.short	(.L_41 - .L_40)
.L_40:
        /*011c*/ 	.word	0x00000080
        /*0120*/ 	.word	0x00000001
        /*0124*/ 	.word	0x00000001


	//----- nvinfo : EIATTR_CBANK_PARAM_SIZE
	.align		4
.L_41:
        /*0128*/ 	.byte	0x03, 0x19
        /*012a*/ 	.short	0x0050


	//----- nvinfo : EIATTR_PARAM_CBANK
	.align		4
        /*012c*/ 	.byte	0x04, 0x0a
        /*012e*/ 	.short	(.L_43 - .L_42)
	.align		4
.L_42:
        /*0130*/ 	.word	index@(.nv.constant0.matmul_kernel)
        /*0134*/ 	.short	0x0210
        /*0136*/ 	.short	0x0050


	//----- nvinfo : EIATTR_SW_WAR
	.align		4
.L_43:
        /*0138*/ 	.byte	0x04, 0x36
        /*013a*/ 	.short	(.L_45 - .L_44)
.L_44:
        /*013c*/ 	.word	0x00000008
.L_45:


//--------------------- .nv.callgraph             --------------------------
	.section	.nv.callgraph,"",@"SHT_CUDA_CALLGRAPH"
	.align	4
	.sectionentsize	8
	.align		4
        /*0000*/ 	.word	0x00000000
	.align		4
        /*0004*/ 	.word	0xffffffff
	.align		4
        /*0008*/ 	.word	0x00000000
	.align		4
        /*000c*/ 	.word	0xfffffffe
	.align		4
        /*0010*/ 	.word	0x00000000
	.align		4
        /*0014*/ 	.word	0xfffffffd
	.align		4
        /*0018*/ 	.word	0x00000000
	.align		4
        /*001c*/ 	.word	0xfffffffc


//--------------------- .text.matmul_kernel       --------------------------
	.section	.text.matmul_kernel,"ax",@progbits
	.align	128
        .global         matmul_kernel
        .type           matmul_kernel,@function
        .size           matmul_kernel,(.L_x_3 - matmul_kernel)
        .other          matmul_kernel,@"STO_CUDA_ENTRY STV_DEFAULT"
matmul_kernel:
.text.matmul_kernel:
[----:B------:R-:W-:Y:S08]  /*0000*/  LDC R1, c[0x0][0x28] ;  /* 0x00000a00ff017b82 */ /* 0x000ff00000000800 */
[----:B------:R-:W0:Y:S01]  /*0010*/  LDC.64 R20, c[0x0][0x228] ;  /* 0x00008a00ff147b82 */ /* 0x000e220000000a00 */
[----:B------:R-:W1:Y:S01]  /*0020*/  S2R R109, SR_CgaCtaId ;  /* 0x00000000006d7919 */ /* 0x000e620000008800 */
[----:B------:R-:W-:Y:S01]  /*0030*/  ULDC.64 UR14, c[0x0][0x208] ;  /* 0x00008200000e7ab9 */ /* 0x000fe20000000a00 */
[----:B------:R-:W-:-:S02]  /*0040*/  CS2R R32, SRZ ;  /* 0x0000000000207805 */ /* 0x000fc4000001ff00 */
[----:B------:R-:W-:Y:S01]  /*0050*/  CS2R R34, SRZ ;  /* 0x0000000000227805 */ /* 0x000fe2000001ff00 */
[----:B------:R-:W2:Y:S01]  /*0060*/  S2R R147, SR_TID.X ;  /* 0x0000000000937919 */ /* 0x000ea20000002100 */
[----:B------:R-:W-:Y:S02]  /*0070*/  CS2R R36, SRZ ;  /* 0x0000000000247805 */ /* 0x000fe4000001ff00 */
[----:B------:R-:W-:Y:S01]  /*0080*/  CS2R R38, SRZ ;  /* 0x0000000000267805 */ /* 0x000fe2000001ff00 */
[----:B------:R-:W3:Y:S01]  /*0090*/  S2UR UR4, SR_CTAID.X ;  /* 0x00000000000479c3 */ /* 0x000ee20000002500 */
[----:B------:R-:W-:Y:S02]  /*00a0*/  CS2R R40, SRZ ;  /* 0x0000000000287805 */ /* 0x000fe4000001ff00 */
[----:B------:R-:W-:Y:S02]  /*00b0*/  CS2R R42, SRZ ;  /* 0x00000000002a7805 */ /* 0x000fe4000001ff00 */
[----:B------:R-:W-:-:S02]  /*00c0*/  CS2R R44, SRZ ;  /* 0x00000000002c7805 */ /* 0x000fc4000001ff00 */
[----:B------:R-:W-:Y:S02]  /*00d0*/  CS2R R46, SRZ ;  /* 0x00000000002e7805 */ /* 0x000fe4000001ff00 */
[----:B------:R-:W-:Y:S02]  /*00e0*/  CS2R R48, SRZ ;  /* 0x0000000000307805 */ /* 0x000fe4000001ff00 */
[----:B------:R-:W-:Y:S02]  /*00f0*/  CS2R R50, SRZ ;  /* 0x0000000000327805 */ /* 0x000fe4000001ff00 */
[----:B------:R-:W-:Y:S01]  /*0100*/  CS2R R52, SRZ ;  /* 0x0000000000347805 */ /* 0x000fe2000001ff00 */
[----:B------:R-:W4:Y:S01]  /*0110*/  LDC R118, c[0x0][0x230] ;  /* 0x00008c00ff767b82 */ /* 0x000f220000000800 */
[----:B------:R-:W-:Y:S01]  /*0120*/  CS2R R54, SRZ ;  /* 0x0000000000367805 */ /* 0x000fe2000001ff00 */
[----:B0-----:R-:W-:-:S05]  /*0130*/  VIADD R0, R21, 0x7f ;  /* 0x0000007f15007836 */ /* 0x001fca0000000000 */
[----:B------:R-:W-:Y:S02]  /*0140*/  SHF.R.S32.HI R3, RZ, 0x1f, R0 ;  /* 0x0000001fff037819 */ /* 0x000fe40000011400 */
[----:B---3--:R-:W-:Y:S01]  /*0150*/  I2FP.F32.U32 R5, UR4 ;  /* 0x0000000400057c45 */ /* 0x008fe20008201000 */
[----:B------:R-:W-:Y:S01]  /*0160*/  ULDC UR4, c[0x0][0x150] ;  /* 0x0000540000047ab9 */ /* 0x000fe20000000800 */
[----:B------:R-:W-:-:S03]  /*0170*/  LEA.HI R3, R3, R0, RZ, 0x7 ;  /* 0x0000000003037211 */ /* 0x000fc600078f38ff */
[----:B------:R-:W-:Y:S01]  /*0180*/  FMUL R5, R5, UR4 ;  /* 0x0000000405057c20 */ /* 0x000fe20008400000 */
[----:B------:R-:W-:Y:S01]  /*0190*/  SHF.R.S32.HI R3, RZ, 0x7, R3 ;  /* 0x00000007ff037819 */ /* 0x000fe20000011403 */
[----:B----4-:R-:W-:Y:S01]  /*01a0*/  VIADD R118, R118, 0x1f ;  /* 0x0000001f76767836 */ /* 0x010fe20000000000 */
[C---:B-1----:R-:W-:Y:S01]  /*01b0*/  R2UR UR4, R109.reuse ;  /* 0x000000006d0472ca */ /* 0x042fe200000e0000 */
[----:B------:R-:W-:Y:S02]  /*01c0*/  IMAD.SHL.U32 R109, R109, 0x40, RZ ;  /* 0x000000406d6d7824 */ /* 0x000fe400078e00ff */
[----:B------:R-:W0:Y:S01]  /*01d0*/  F2I.U32.TRUNC.NTZ R5, R5 ;  /* 0x0000000500057305 */ /* 0x000e22000020f000 */
[----:B------:R-:W-:Y:S02]  /*01e0*/  IMAD.SHL.U32 R4, R3, 0x8, RZ ;  /* 0x0000000803047824 */ /* 0x000fe400078e00ff */
[----:B------:R-:W-:-:S03]  /*01f0*/  LOP3.LUT R109, R109, 0x40, RZ, 0xc0, !PT ;  /* 0x000000406d6d7812 */ /* 0x000fc600078ec0ff */
[----:B------:R-:W-:-:S04]  /*0200*/  IABS R7, R4 ;  /* 0x0000000400077213 */ /* 0x000fc80000000000 */
[----:B------:R-:W1:Y:S01]  /*0210*/  I2F.RP R0, R7 ;  /* 0x0000000700007306 */ /* 0x000e620000209400 */
[----:B0-----:R-:W-:-:S07]  /*0220*/  IABS R11, R5 ;  /* 0x00000005000b7213 */ /* 0x001fce0000000000 */
[----:B-1----:R-:W0:Y:S02]  /*0230*/  MUFU.RCP R0, R0 ;  /* 0x0000000000007308 */ /* 0x002e240000001000 */
[----:B0-----:R-:W-:Y:S01]  /*0240*/  VIADD R2, R0, 0xffffffe ;  /* 0x0ffffffe00027836 */ /* 0x001fe20000000000 */
[----:B------:R-:W-:-:S05]  /*0250*/  IABS R0, R4 ;  /* 0x0000000400007213 */ /* 0x000fca0000000000 */
[----:B------:R0:W1:Y:S01]  /*0260*/  F2I.FTZ.U32.TRUNC.NTZ R3, R2 ;  /* 0x0000000200037305 */ /* 0x000062000021f000 */
[----:B------:R-:W-:Y:S02]  /*0270*/  IMAD.MOV R0, RZ, RZ, -R0 ;  /* 0x000000ffff007224 */ /* 0x000fe400078e0a00 */
[----:B0-----:R-:W-:Y:S02]  /*0280*/  IMAD.MOV.U32 R2, RZ, RZ, RZ ;  /* 0x000000ffff027224 */ /* 0x001fe400078e00ff */
[----:B-1----:R-:W-:-:S04]  /*0290*/  IMAD.MOV R6, RZ, RZ, -R3 ;  /* 0x000000ffff067224 */ /* 0x002fc800078e0a03 */
[----:B------:R-:W-:-:S04]  /*02a0*/  IMAD R9, R6, R7, RZ ;  /* 0x0000000706097224 */ /* 0x000fc800078e02ff */
[----:B------:R-:W-:-:S06]  /*02b0*/  IMAD.HI.U32 R2, R3, R9, R2 ;  /* 0x0000000903027227 */ /* 0x000fcc00078e0002 */
[----:B------:R-:W-:-:S04]  /*02c0*/  IMAD.HI.U32 R2, R2, R11, RZ ;  /* 0x0000000b02027227 */ /* 0x000fc800078e00ff */
[----:B------:R-:W-:-:S05]  /*02d0*/  IMAD R0, R2, R0, R11 ;  /* 0x0000000002007224 */ /* 0x000fca00078e020b */
[----:B------:R-:W-:-:S13]  /*02e0*/  ISETP.GT.U32.AND P1, PT, R7, R0, PT ;  /* 0x000000000700720c */ /* 0x000fda0003f24070 */
[----:B------:R-:W-:Y:S02]  /*02f0*/  @!P1 IMAD.IADD R0, R0, 0x1, -R7 ;  /* 0x0000000100009824 */ /* 0x000fe400078e0a07 */
[----:B------:R-:W-:Y:S01]  /*0300*/  @!P1 VIADD R2, R2, 0x1 ;  /* 0x0000000102029836 */ /* 0x000fe20000000000 */
[----:B------:R-:W-:Y:S02]  /*0310*/  ISETP.NE.AND P1, PT, R4, RZ, PT ;  /* 0x000000ff0400720c */ /* 0x000fe40003f25270 */
[----:B------:R-:W-:Y:S02]  /*0320*/  ISETP.GE.U32.AND P0, PT, R0, R7, PT ;  /* 0x000000070000720c */ /* 0x000fe40003f06070 */
[----:B------:R-:W-:-:S04]  /*0330*/  LOP3.LUT R0, R5, R4, RZ, 0x3c, !PT ;  /* 0x0000000405007212 */ /* 0x000fc800078e3cff */
[----:B------:R-:W-:Y:S01]  /*0340*/  ISETP.GE.AND P2, PT, R0, RZ, PT ;  /* 0x000000ff0000720c */ /* 0x000fe20003f46270 */
[----:B------:R-:W-:-:S05]  /*0350*/  VIADD R0, R20, 0x7f ;  /* 0x0000007f14007836 */ /* 0x000fca0000000000 */
[----:B------:R-:W-:Y:S01]  /*0360*/  SHF.R.S32.HI R3, RZ, 0x1f, R0 ;  /* 0x0000001fff037819 */ /* 0x000fe20000011400 */
[----:B------:R-:W-:-:S03]  /*0370*/  @P0 VIADD R2, R2, 0x1 ;  /* 0x0000000102020836 */ /* 0x000fc60000000000 */
[----:B------:R-:W-:-:S03]  /*0380*/  LEA.HI R3, R3, R0, RZ, 0x7 ;  /* 0x0000000003037211 */ /* 0x000fc600078f38ff */
[----:B------:R-:W-:Y:S01]  /*0390*/  @!P2 IMAD.MOV R2, RZ, RZ, -R2 ;  /* 0x000000ffff02a224 */ /* 0x000fe200078e0a02 */
[----:B------:R-:W-:-:S05]  /*03a0*/  @!P1 LOP3.LUT R2, RZ, R4, RZ, 0x33, !PT ;  /* 0x00000004ff029212 */ /* 0x000fca00078e33ff */
[----:B------:R-:W-:Y:S02]  /*03b0*/  IMAD.SHL.U32 R6, R2, 0x8, RZ ;  /* 0x0000000802067824 */ /* 0x000fe400078e00ff */
[----:B------:R-:W-:-:S03]  /*03c0*/  IMAD.MOV R2, RZ, RZ, -R2 ;  /* 0x000000ffff027224 */ /* 0x000fc600078e0a02 */
[----:B------:R-:W-:Y:S01]  /*03d0*/  LEA.HI.SX32 R3, R3, -R6, 0x19 ;  /* 0x8000000603037211 */ /* 0x000fe200078fcaff */
[----:B------:R-:W-:-:S03]  /*03e0*/  IMAD R4, R4, R2, R5 ;  /* 0x0000000204047224 */ /* 0x000fc600078e0205 */
[----:B------:R-:W-:Y:S02]  /*03f0*/  VIMNMX R11, R3, 0x8, PT ;  /* 0x00000008030b7848 */ /* 0x000fe40003fe0100 */
[----:B------:R-:W-:Y:S02]  /*0400*/  IABS R9, R4 ;  /* 0x0000000400097213 */ /* 0x000fe40000000000 */
[----:B------:R-:W-:-:S04]  /*0410*/  IABS R7, R11 ;  /* 0x0000000b00077213 */ /* 0x000fc80000000000 */
[----:B------:R-:W0:Y:S08]  /*0420*/  I2F.RP R0, R7 ;  /* 0x0000000700007306 */ /* 0x000e300000209400 */
[----:B0-----:R-:W0:Y:S02]  /*0430*/  MUFU.RCP R0, R0 ;  /* 0x0000000000007308 */ /* 0x001e240000001000 */
[----:B0-----:R-:W-:-:S06]  /*0440*/  VIADD R3, R0, 0xffffffe ;  /* 0x0ffffffe00037836 */ /* 0x001fcc0000000000 */
[----:B------:R-:W0:Y:S02]  /*0450*/  F2I.FTZ.U32.TRUNC.NTZ R3, R3 ;  /* 0x0000000300037305 */ /* 0x000e24000021f000 */
[----:B0-----:R-:W-:-:S04]  /*0460*/  IMAD.MOV R8, RZ, RZ, -R3 ;  /* 0x000000ffff087224 */ /* 0x001fc800078e0a03 */
[----:B------:R-:W-:Y:S01]  /*0470*/  IMAD.MOV.U32 R2, RZ, RZ, R8 ;  /* 0x000000ffff027224 */ /* 0x000fe200078e0008 */
[----:B------:R-:W-:-:S03]  /*0480*/  IABS R8, R11 ;  /* 0x0000000b00087213 */ /* 0x000fc60000000000 */
[----:B------:R-:W-:Y:S02]  /*0490*/  IMAD R5, R2, R7, RZ ;  /* 0x0000000702057224 */ /* 0x000fe400078e02ff */
[----:B------:R-:W-:Y:S02]  /*04a0*/  IMAD.MOV.U32 R2, RZ, RZ, RZ ;  /* 0x000000ffff027224 */ /* 0x000fe400078e00ff */
[----:B------:R-:W-:Y:S02]  /*04b0*/  IMAD.MOV R0, RZ, RZ, -R8 ;  /* 0x000000ffff007224 */ /* 0x000fe400078e0a08 */
[----:B------:R-:W-:Y:S01]  /*04c0*/  IMAD.HI.U32 R2, R3, R5, R2 ;  /* 0x0000000503027227 */ /* 0x000fe200078e0002 */
[----:B--2---:R-:W-:-:S05]  /*04d0*/  LOP3.LUT R3, R147, 0x7f, RZ, 0xc0, !PT ;  /* 0x0000007f93037812 */ /* 0x004fca00078ec0ff */
[----:B------:R-:W-:-:S04]  /*04e0*/  IMAD.HI.U32 R2, R2, R9, RZ ;  /* 0x0000000902027227 */ /* 0x000fc800078e00ff */
[----:B------:R-:W-:Y:S01]  /*04f0*/  IMAD R0, R2, R0, R9 ;  /* 0x0000000002007224 */ /* 0x000fe200078e0209 */
[----:B------:R-:W-:-:S04]  /*0500*/  CS2R R8, SRZ ;  /* 0x0000000000087805 */ /* 0x000fc8000001ff00 */
[----:B------:R-:W-:-:S13]  /*0510*/  ISETP.GT.U32.AND P1, PT, R7, R0, PT ;  /* 0x000000000700720c */ /* 0x000fda0003f24070 */
[----:B------:R-:W-:Y:S02]  /*0520*/  @!P1 IMAD.IADD R0, R0, 0x1, -R7 ;  /* 0x0000000100009824 */ /* 0x000fe400078e0a07 */
[----:B------:R-:W-:Y:S01]  /*0530*/  @!P1 VIADD R2, R2, 0x1 ;  /* 0x0000000102029836 */ /* 0x000fe20000000000 */
[----:B------:R-:W-:Y:S02]  /*0540*/  ISETP.NE.AND P1, PT, R11, RZ, PT ;  /* 0x000000ff0b00720c */ /* 0x000fe40003f25270 */
[----:B------:R-:W-:Y:S02]  /*0550*/  ISETP.GE.U32.AND P0, PT, R0, R7, PT ;  /* 0x000000070000720c */ /* 0x000fe40003f06070 */
[----:B------:R-:W-:-:S04]  /*0560*/  LOP3.LUT R0, R4, R11, RZ, 0x3c, !PT ;  /* 0x0000000b04007212 */ /* 0x000fc800078e3cff */
[----:B------:R-:W-:-:S07]  /*0570*/  ISETP.GE.AND P2, PT, R0, RZ, PT ;  /* 0x000000ff0000720c */ /* 0x000fce0003f46270 */
[----:B------:R-:W-:Y:S01]  /*0580*/  @P0 VIADD R2, R2, 0x1 ;  /* 0x0000000102020836 */ /* 0x000fe20000000000 */
[----:B------:R-:W-:-:S05]  /*0590*/  ISETP.GE.AND P0, PT, R118, 0x20, PT ;  /* 0x000000207600780c */ /* 0x000fca0003f06270 */
[----:B------:R-:W-:Y:S01]  /*05a0*/  @!P2 IMAD.MOV R2, RZ, RZ, -R2 ;  /* 0x000000ffff02a224 */ /* 0x000fe200078e0a02 */
[----:B------:R-:W-:-:S05]  /*05b0*/  @!P1 LOP3.LUT R2, RZ, R11, RZ, 0x33, !PT ;  /* 0x0000000bff029212 */ /* 0x000fca00078e33ff */
[----:B------:R-:W-:Y:S02]  /*05c0*/  IMAD.MOV R0, RZ, RZ, -R2 ;  /* 0x000000ffff007224 */ /* 0x000fe400078e0a02 */
[----:B------:R-:W-:Y:S02]  /*05d0*/  IMAD.SHL.U32 R110, R2, 0x80, RZ ;  /* 0x00000080026e7824 */ /* 0x000fe400078e00ff */
[----:B------:R-:W-:Y:S01]  /*05e0*/  IMAD R0, R11, R0, R4 ;  /* 0x000000000b007224 */ /* 0x000fe200078e0204 */
[----:B------:R-:W-:Y:S02]  /*05f0*/  MOV R4, 0x400 ;  /* 0x0000040000047802 */ /* 0x000fe40000000f00 */
[----:B------:R-:W-:Y:S01]  /*0600*/  CS2R R10, SRZ ;  /* 0x00000000000a7805 */ /* 0x000fe2000001ff00 */
[----:B------:R-:W-:Y:S01]  /*0610*/  IMAD.IADD R0, R6, 0x1, R0 ;  /* 0x0000000106007824 */ /* 0x000fe200078e0200 */
[----:B------:R-:W-:Y:S02]  /*0620*/  R2UR UR12, R4 ;  /* 0x00000000040c72ca */ /* 0x000fe400000e0000 */
[----:B------:R-:W-:-:S02]  /*0630*/  CS2R R4, SRZ ;  /* 0x0000000000047805 */ /* 0x000fc4000001ff00 */
[----:B------:R-:W-:Y:S01]  /*0640*/  CS2R R6, SRZ ;  /* 0x0000000000067805 */ /* 0x000fe2000001ff00 */
[----:B------:R-:W-:-:S08]  /*0650*/  IMAD R108, R0, 0x80, R3 ;  /* 0x00000080006c7824 */ /* 0x000fd000078e0203 */
[----:B------:R-:W-:Y:S01]  /*0660*/  ULEA UR12, UR4, UR12, 0x18 ;  /* 0x0000000c040c7291 */ /* 0x000fe2000f8ec03f */
[----:B------:R-:W-:Y:S11]  /*0670*/  @!P0 BRA `(.L_x_0) ;  /* 0x0000002c00448947 */ /* 0x000ff60003800000 */
[----:B------:R-:W-:Y:S01]  /*0680*/  IABS R10, R20 ;  /* 0x00000014000a7213 */ /* 0x000fe20000000000 */
[----:B------:R-:W-:Y:S01]  /*0690*/  ULDC UR4, c[0x0][0x234] ;  /* 0x00008d0000047ab9 */ /* 0x000fe20000000800 */
[----:B------:R-:W-:Y:S01]  /*06a0*/  IABS R22, R21 ;  /* 0x0000001500167213 */ /* 0x000fe20000000000 */
[----:B------:R-:W-:Y:S01]  /*06b0*/  ULDC.64 UR16, c[0x0][0x210] ;  /* 0x0000840000107ab9 */ /* 0x000fe20000000a00 */
[----:B------:R-:W0:Y:S01]  /*06c0*/  I2F.RP R6, R10 ;  /* 0x0000000a00067306 */ /* 0x000e220000209400 */
[----:B------:R-:W-:Y:S01]  /*06d0*/  LOP3.LUT R111, R147, 0x40, RZ, 0xc0, !PT ;  /* 0x00000040936f7812 */ /* 0x000fe200078ec0ff */
[----:B------:R-:W1:Y:S01]  /*06e0*/  LDC R153, c[0x0][0x238] ;  /* 0x00008e00ff997b82 */ /* 0x000e620000000800 */
[----:B------:R-:W-:Y:S01]  /*06f0*/  ISETP.NE.AND P1, PT, R20, RZ, PT ;  /* 0x000000ff1400720c */ /* 0x000fe20003f25270 */
[----:B------:R-:W-:Y:S01]  /*0700*/  ULDC UR7, c[0x0][0x230] ;  /* 0x00008c0000077ab9 */ /* 0x000fe20000000800 */
[----:B------:R-:W-:Y:S02]  /*0710*/  CS2R R56, SRZ ;  /* 0x0000000000387805 */ /* 0x000fe4000001ff00 */
[----:B------:R-:W-:-:S02]  /*0720*/  CS2R R58, SRZ ;  /* 0x00000000003a7805 */ /* 0x000fc4000001ff00 */
[----:B------:R-:W-:Y:S01]  /*0730*/  CS2R R60, SRZ ;  /* 0x00000000003c7805 */ /* 0x000fe2000001ff00 */
[----:B------:R-:W2:Y:S01]  /*0740*/  I2F.RP R0, R22 ;  /* 0x0000001600007306 */ /* 0x000ea20000209400 */
[----:B------:R-:W-:Y:S02]  /*0750*/  CS2R R62, SRZ ;  /* 0x00000000003e7805 */ /* 0x000fe4000001ff00 */
[----:B------:R-:W-:Y:S02]  /*0760*/  CS2R R64, SRZ ;  /* 0x0000000000407805 */ /* 0x000fe4000001ff00 */
[----:B------:R-:W-:Y:S02]  /*0770*/  CS2R R66, SRZ ;  /* 0x0000000000427805 */ /* 0x000fe4000001ff00 */
[----:B------:R-:W-:Y:S02]  /*0780*/  CS2R R68, SRZ ;  /* 0x0000000000447805 */ /* 0x000fe4000001ff00 */
[----:B------:R-:W-:-:S02]  /*0790*/  CS2R R70, SRZ ;  /* 0x0000000000467805 */ /* 0x000fc4000001ff00 */
[----:B------:R-:W-:Y:S02]  /*07a0*/  CS2R R72, SRZ ;  /* 0x0000000000487805 */ /* 0x000fe4000001ff00 */
[----:B------:R-:W-:Y:S01]  /*07b0*/  CS2R R74, SRZ ;  /* 0x00000000004a7805 */ /* 0x000fe2000001ff00 */
[----:B0-----:R-:W0:Y:S01]  /*07c0*/  MUFU.RCP R6, R6 ;  /* 0x0000000600067308 */ /* 0x001e220000001000 */
[----:B------:R-:W-:Y:S02]  /*07d0*/  CS2R R76, SRZ ;  /* 0x00000000004c7805 */ /* 0x000fe4000001ff00 */
[----:B------:R-:W-:Y:S02]  /*07e0*/  CS2R R78, SRZ ;  /* 0x00000000004e7805 */ /* 0x000fe4000001ff00 */
[----:B------:R-:W-:Y:S02]  /*07f0*/  CS2R R80, SRZ ;  /* 0x0000000000507805 */ /* 0x000fe4000001ff00 */
[----:B------:R-:W-:-:S02]  /*0800*/  CS2R R82, SRZ ;  /* 0x0000000000527805 */ /* 0x000fc4000001ff00 */
[----:B------:R-:W-:Y:S02]  /*0810*/  CS2R R84, SRZ ;  /* 0x0000000000547805 */ /* 0x000fe4000001ff00 */
[----:B------:R-:W-:Y:S02]  /*0820*/  CS2R R86, SRZ ;  /* 0x0000000000567805 */ /* 0x000fe4000001ff00 */
[----:B------:R-:W-:Y:S01]  /*0830*/  CS2R R30, SRZ ;  /* 0x00000000001e7805 */ /* 0x000fe2000001ff00 */
[----:B--2---:R-:W2:Y:S01]  /*0840*/  MUFU.RCP R0, R0 ;  /* 0x0000000000007308 */ /* 0x004ea20000001000 */
[----:B------:R-:W-:Y:S01]  /*0850*/  CS2R R32, SRZ ;  /* 0x0000000000207805 */ /* 0x000fe2000001ff00 */
[C---:B-1----:R-:W-:Y:S01]  /*0860*/  IMAD.SHL.U32 R119, R153.reuse, 0x20, RZ ;  /* 0x0000002099777824 */ /* 0x042fe200078e00ff */
[----:B------:R-:W-:Y:S01]  /*0870*/  CS2R R34, SRZ ;  /* 0x0000000000227805 */ /* 0x000fe2000001ff00 */
[C---:B------:R-:W-:Y:S01]  /*0880*/  IMAD R127, R153.reuse, 0x1f, RZ ;  /* 0x0000001f997f7824 */ /* 0x040fe200078e02ff */
[----:B------:R-:W-:Y:S01]  /*0890*/  CS2R R36, SRZ ;  /* 0x0000000000247805 */ /* 0x000fe2000001ff00 */
[C---:B------:R-:W-:Y:S01]  /*08a0*/  IMAD R121, R153.reuse, 0x1e, RZ ;  /* 0x0000001e99797824 */ /* 0x040fe200078e02ff */
[----:B------:R-:W-:Y:S01]  /*08b0*/  CS2R R38, SRZ ;  /* 0x0000000000267805 */ /* 0x000fe2000001ff00 */
[C---:B------:R-:W-:Y:S01]  /*08c0*/  IMAD R123, R153.reuse, 0x1d, RZ ;  /* 0x0000001d997b7824 */ /* 0x040fe200078e02ff */
[----:B------:R-:W-:Y:S01]  /*08d0*/  CS2R R40, SRZ ;  /* 0x0000000000287805 */ /* 0x000fe2000001ff00 */
[----:B0-----:R-:W-:Y:S01]  /*08e0*/  VIADD R4, R6, 0xffffffe ;  /* 0x0ffffffe06047836 */ /* 0x001fe20000000000 */
[----:B------:R-:W-:Y:S01]  /*08f0*/  IABS R6, R108 ;  /* 0x0000006c00067213 */ /* 0x000fe20000000000 */
[C---:B------:R-:W-:Y:S01]  /*0900*/  IMAD R125, R153.reuse, 0x1c, RZ ;  /* 0x0000001c997d7824 */ /* 0x040fe200078e02ff */
[----:B------:R-:W-:Y:S01]  /*0910*/  CS2R R42, SRZ ;  /* 0x00000000002a7805 */ /* 0x000fe2000001ff00 */
[----:B------:R0:W1:Y:S01]  /*0920*/  F2I.FTZ.U32.TRUNC.NTZ R5, R4 ;  /* 0x0000000400057305 */ /* 0x000062000021f000 */
[C---:B------:R-:W-:Y:S01]  /*0930*/  IMAD R135, R153.reuse, 0x1b, RZ ;  /* 0x0000001b99877824 */ /* 0x040fe200078e02ff */
[----:B------:R-:W-:Y:S01]  /*0940*/  CS2R R44, SRZ ;  /* 0x00000000002c7805 */ /* 0x000fe2000001ff00 */
[----:B--2---:R-:W-:Y:S01]  /*0950*/  VIADD R2, R0, 0xffffffe ;  /* 0x0ffffffe00027836 */ /* 0x004fe20000000000 */
[----:B------:R-:W-:Y:S01]  /*0960*/  SHF.R.U32.HI R0, RZ, 0x5, R147 ;  /* 0x00000005ff007819 */ /* 0x000fe20000011693 */
[C---:B------:R-:W-:Y:S01]  /*0970*/  IMAD R129, R153.reuse, 0x1a, RZ ;  /* 0x0000001a99817824 */ /* 0x040fe200078e02ff */
[----:B------:R-:W-:Y:S01]  /*0980*/  CS2R R46, SRZ ;  /* 0x00000000002e7805 */ /* 0x000fe2000001ff00 */
[C---:B------:R-:W-:Y:S01]  /*0990*/  IMAD R131, R153.reuse, 0x19, RZ ;  /* 0x0000001999837824 */ /* 0x040fe200078e02ff */
[----:B------:R-:W2:Y:S01]  /*09a0*/  F2I.FTZ.U32.TRUNC.NTZ R3, R2 ;  /* 0x0000000200037305 */ /* 0x000ea2000021f000 */
[----:B0-----:R-:W-:Y:S01]  /*09b0*/  IMAD.MOV.U32 R4, RZ, RZ, RZ ;  /* 0x000000ffff047224 */ /* 0x001fe200078e00ff */
[----:B------:R-:W-:Y:S01]  /*09c0*/  SGXT.U32 R0, R0, 0x2 ;  /* 0x000000020000781a */ /* 0x000fe20000000000 */
[C---:B------:R-:W-:Y:S01]  /*09d0*/  IMAD R133, R153.reuse, 0x18, RZ ;  /* 0x0000001899857824 */ /* 0x040fe200078e02ff */
[----:B------:R-:W-:Y:S01]  /*09e0*/  CS2R R48, SRZ ;  /* 0x0000000000307805 */ /* 0x000fe2000001ff00 */
[----:B------:R-:W-:Y:S01]  /*09f0*/  IMAD R141, R153, 0x17, RZ ;  /* 0x00000017998d7824 */ /* 0x000fe200078e02ff */
[----:B------:R-:W-:Y:S01]  /*0a00*/  LOP3.LUT R24, R110, R109, R0, 0xfe, !PT ;  /* 0x0000006d6e187212 */ /* 0x000fe200078efe00 */
[--C-:B-1----:R-:W-:Y:S01]  /*0a10*/  IMAD.MOV R7, RZ, RZ, -R5.reuse ;  /* 0x000000ffff077224 */ /* 0x102fe200078e0a05 */
[----:B------:R-:W-:Y:S01]  /*0a20*/  CS2R R50, SRZ ;  /* 0x0000000000327805 */ /* 0x000fe2000001ff00 */
[----:B------:R-:W-:Y:S01]  /*0a30*/  IMAD.SHL.U32 R0, R147, 0x2, RZ ;  /* 0x0000000293007824 */ /* 0x000fe200078e00ff */
[C---:B------:R-:W-:Y:S01]  /*0a40*/  LOP3.LUT R12, R24.reuse, 0x34, RZ, 0xfc, !PT ;  /* 0x00000034180c7812 */ /* 0x040fe200078efcff */
[----:B------:R-:W-:Y:S01]  /*0a50*/  IMAD R7, R7, R10, RZ ;  /* 0x0000000a07077224 */ /* 0x000fe200078e02ff */
[----:B------:R-:W-:Y:S01]  /*0a60*/  LOP3.LUT R13, R24, 0x30, RZ, 0xfc, !PT ;  /* 0x00000030180d7812 */ /* 0x000fe200078efcff */
[----:B------:R-:W-:Y:S01]  /*0a70*/  IMAD R137, R153, 0x16, RZ ;  /* 0x0000001699897824 */ /* 0x000fe200078e02ff */
[----:B------:R-:W-:Y:S01]  /*0a80*/  LOP3.LUT R112, R0, 0x7e, RZ, 0xc0, !PT ;  /* 0x0000007e00707812 */ /* 0x000fe200078ec0ff */
[----:B------:R-:W-:Y:S01]  /*0a90*/  IMAD.HI.U32 R5, R5, R7, R4 ;  /* 0x0000000705057227 */ /* 0x000fe200078e0004 */
[----:B------:R-:W-:-:S02]  /*0aa0*/  LOP3.LUT R4, R24, 0x3c, RZ, 0xfc, !PT ;  /* 0x0000003c18047812 */ /* 0x000fc400078efcff */
[----:B------:R-:W-:Y:S02]  /*0ab0*/  CS2R R52, SRZ ;  /* 0x0000000000347805 */ /* 0x000fe4000001ff00 */
[----:B------:R-:W-:Y:S01]  /*0ac0*/  LOP3.LUT R14, R24, 0x2c, RZ, 0xfc, !PT ;  /* 0x0000002c180e7812 */ /* 0x000fe200078efcff */
[----:B--2---:R-:W-:Y:S01]  /*0ad0*/  IMAD.MOV R7, RZ, RZ, -R3 ;  /* 0x000000ffff077224 */ /* 0x004fe200078e0a03 */
[----:B------:R-:W-:Y:S01]  /*0ae0*/  ISETP.GE.AND P4, PT, R4, RZ, PT ;  /* 0x000000ff0400720c */ /* 0x000fe20003f86270 */
[----:B------:R-:W-:Y:S01]  /*0af0*/  IMAD.HI.U32 R2, R5, R6, RZ ;  /* 0x0000000605027227 */ /* 0x000fe200078e00ff */
[----:B------:R-:W-:Y:S02]  /*0b00*/  SHF.R.S32.HI R5, RZ, 0x1f, R118 ;  /* 0x0000001fff057819 */ /* 0x000fe40000011476 */
[----:B------:R-:W-:Y:S02]  /*0b10*/  CS2R R54, SRZ ;  /* 0x0000000000367805 */ /* 0x000fe4000001ff00 */
[C---:B------:R-:W-:Y:S01]  /*0b20*/  LOP3.LUT R15, R24.reuse, 0x28, RZ, 0xfc, !PT ;  /* 0x00000028180f7812 */ /* 0x040fe200078efcff */
[----:B------:R-:W-:Y:S01]  /*0b30*/  IMAD.MOV R9, RZ, RZ, -R2 ;  /* 0x000000ffff097224 */ /* 0x000fe200078e0a02 */
[----:B------:R-:W-:Y:S01]  /*0b40*/  LEA.HI R118, R5, R118, RZ, 0x5 ;  /* 0x0000007605767211 */ /* 0x000fe200078f28ff */
[----:B------:R-:W-:Y:S01]  /*0b50*/  IMAD R7, R7, R22, RZ ;  /* 0x0000001607077224 */ /* 0x000fe200078e02ff */
[----:B------:R-:W-:Y:S01]  /*0b60*/  SHF.R.S32.HI R5, RZ, 0x6, R147 ;  /* 0x00000006ff057819 */ /* 0x000fe20000011493 */
[----:B------:R-:W-:Y:S01]  /*0b70*/  IMAD.MOV.U32 R2, RZ, RZ, RZ ;  /* 0x000000ffff027224 */ /* 0x000fe200078e00ff */
[C---:B------:R-:W-:Y:S01]  /*0b80*/  LOP3.LUT R16, R24.reuse, 0x24, RZ, 0xfc, !PT ;  /* 0x0000002418107812 */ /* 0x040fe200078efcff */
[----:B------:R-:W-:Y:S01]  /*0b90*/  IMAD R111, R111, 0x40, R112 ;  /* 0x000000406f6f7824 */ /* 0x000fe200078e0270 */
[----:B------:R-:W-:Y:S01]  /*0ba0*/  SGXT R5, R5, 0x1 ;  /* 0x000000010505781a */ /* 0x000fe20000000200 */
[----:B------:R-:W-:Y:S01]  /*0bb0*/  IMAD.HI.U32 R2, R3, R7, R2 ;  /* 0x0000000703027227 */ /* 0x000fe200078e0002 */
[----:B------:R-:W-:Y:S01]  /*0bc0*/  LOP3.LUT R17, R24, 0x18, RZ, 0xfc, !PT ;  /* 0x0000001818117812 */ /* 0x000fe200078efcff */
[----:B------:R-:W-:Y:S01]  /*0bd0*/  UMOV UR5, 0x7fffffdf ;  /* 0x7fffffdf00057882 */ /* 0x000fe20000000000 */
[----:B------:R-:W-:Y:S01]  /*0be0*/  LOP3.LUT R112, R112, 0x90, R5, 0x78, !PT ;  /* 0x0000009070707812 */ /* 0x000fe200078e7805 */
[----:B------:R-:W-:Y:S01]  /*0bf0*/  IMAD R7, R10, R9, R6 ;  /* 0x000000090a077224 */ /* 0x000fe200078e0206 */
[----:B------:R-:W-:Y:S01]  /*0c00*/  LOP3.LUT R6, R24, 0x38, RZ, 0xfc, !PT ;  /* 0x0000003818067812 */ /* 0x000fe200078efcff */
[C---:B------:R-:W-:Y:S01]  /*0c10*/  IMAD R139, R153.reuse, 0x15, RZ ;  /* 0x00000015998b7824 */ /* 0x040fe200078e02ff */
[----:B------:R-:W-:Y:S01]  /*0c20*/  IABS R9, R4 ;  /* 0x0000000400097213 */ /* 0x000fe20000000000 */
[C---:B------:R-:W-:Y:S01]  /*0c30*/  IMAD R115, R153.reuse, 0x14, RZ ;  /* 0x0000001499737824 */ /* 0x040fe200078e02ff */
[----:B------:R-:W-:Y:S01]  /*0c40*/  ISETP.GT.U32.AND P0, PT, R10, R7, PT ;  /* 0x000000070a00720c */ /* 0x000fe20003f04070 */
[----:B------:R-:W-:Y:S01]  /*0c50*/  IMAD R143, R153, 0x13, RZ ;  /* 0x00000013998f7824 */ /* 0x000fe200078e02ff */
[----:B------:R-:W-:Y:S01]  /*0c60*/  IABS R11, R6 ;  /* 0x00000006000b7213 */ /* 0x000fe20000000000 */
[----:B------:R-:W-:Y:S01]  /*0c70*/  IMAD.HI.U32 R0, R2, R9, RZ ;  /* 0x0000000902007227 */ /* 0x000fe200078e00ff */
[----:B------:R-:W-:-:S02]  /*0c80*/  IABS R5, R12 ;  /* 0x0000000c00057213 */ /* 0x000fc40000000000 */
[----:B------:R-:W-:Y:S01]  /*0c90*/  ISETP.GE.AND P3, PT, R6, RZ, PT ;  /* 0x000000ff0600720c */ /* 0x000fe20003f66270 */
[----:B------:R-:W-:Y:S01]  /*0ca0*/  IMAD.HI.U32 R3, R2, R11, RZ ;  /* 0x0000000b02037227 */ /* 0x000fe200078e00ff */
[C---:B------:R-:W-:Y:S02]  /*0cb0*/  LOP3.LUT R26, R24.reuse, 0x10, RZ, 0xfc, !PT ;  /* 0x00000010181a7812 */ /* 0x040fe400078efcff */
[C---:B------:R-:W-:Y:S01]  /*0cc0*/  LOP3.LUT R28, R24.reuse, 0xc, RZ, 0xfc, !PT ;  /* 0x0000000c181c7812 */ /* 0x040fe200078efcff */
[----:B------:R-:W-:Y:S01]  /*0cd0*/  IMAD.MOV R0, RZ, RZ, -R0 ;  /* 0x000000ffff007224 */ /* 0x000fe200078e0a00 */
[----:B------:R-:W-:Y:S01]  /*0ce0*/  LOP3.LUT R29, R24, 0x8, RZ, 0xfc, !PT ;  /* 0x00000008181d7812 */ /* 0x000fe200078efcff */
[----:B------:R-:W-:Y:S01]  /*0cf0*/  @!P0 IMAD.IADD R7, R7, 0x1, -R10 ;  /* 0x0000000107078824 */ /* 0x000fe200078e0a0a */
[----:B------:R-:W-:Y:S01]  /*0d00*/  ISETP.GE.AND P0, PT, R108, RZ, PT ;  /* 0x000000ff6c00720c */ /* 0x000fe20003f06270 */
[----:B------:R-:W-:Y:S01]  /*0d10*/  IMAD.MOV R3, RZ, RZ, -R3 ;  /* 0x000000ffff037224 */ /* 0x000fe200078e0a03 */
[----:B------:R-:W-:Y:S01]  /*0d20*/  IABS R23, R28 ;  /* 0x0000001c00177213 */ /* 0x000fe20000000000 */
[----:B------:R-:W-:Y:S01]  /*0d30*/  IMAD R0, R22, R0, R9 ;  /* 0x0000000016007224 */ /* 0x000fe200078e0209 */
[----:B------:R-:W-:Y:S01]  /*0d40*/  ISETP.GT.U32.AND P6, PT, R10, R7, PT ;  /* 0x000000070a00720c */ /* 0x000fe20003fc4070 */
[----:B------:R-:W-:Y:S01]  /*0d50*/  IMAD R3, R22, R3, R11 ;  /* 0x0000000316037224 */ /* 0x000fe200078e020b */
[----:B------:R-:W-:Y:S01]  /*0d60*/  IABS R9, R13 ;  /* 0x0000000d00097213 */ /* 0x000fe20000000000 */
[----:B------:R-:W-:Y:S01]  /*0d70*/  IMAD.HI.U32 R4, R2, R5, RZ ;  /* 0x0000000502047227 */ /* 0x000fe200078e00ff */
[----:B------:R-:W-:-:S02]  /*0d80*/  IABS R11, R14 ;  /* 0x0000000e000b7213 */ /* 0x000fc40000000000 */
[C---:B------:R-:W-:Y:S01]  /*0d90*/  ISETP.GT.U32.AND P2, PT, R22.reuse, R0, PT ;  /* 0x000000001600720c */ /* 0x040fe20003f44070 */
[----:B------:R-:W-:Y:S01]  /*0da0*/  IMAD.MOV R8, RZ, RZ, -R4 ;  /* 0x000000ffff087224 */ /* 0x000fe200078e0a04 */
[----:B------:R-:W-:Y:S01]  /*0db0*/  ISETP.GT.U32.AND P5, PT, R22, R3, PT ;  /* 0x000000031600720c */ /* 0x000fe20003fa4070 */
[C---:B------:R-:W-:Y:S01]  /*0dc0*/  IMAD.HI.U32 R4, R2.reuse, R9, RZ ;  /* 0x0000000902047227 */ /* 0x040fe200078e00ff */
[----:B------:R-:W-:Y:S02]  /*0dd0*/  IABS R27, R24 ;  /* 0x00000018001b7213 */ /* 0x000fe40000000000 */
[----:B------:R-:W-:Y:S01]  /*0de0*/  IABS R25, R29 ;  /* 0x0000001d00197213 */ /* 0x000fe20000000000 */
[----:B------:R-:W-:Y:S01]  /*0df0*/  @!P6 IMAD.IADD R7, R7, 0x1, -R10 ;  /* 0x000000010707e824 */ /* 0x000fe200078e0a0a */
[----:B------:R-:W-:Y:S01]  /*0e00*/  LOP3.LUT R147, R147, 0x1f, RZ, 0xc0, !PT ;  /* 0x0000001f93937812 */ /* 0x000fe200078ec0ff */
[----:B------:R-:W-:Y:S01]  /*0e10*/  IMAD.HI.U32 R6, R2, R11, RZ ;  /* 0x0000000b02067227 */ /* 0x000fe200078e00ff */
[----:B------:R-:W-:-:S02]  /*0e20*/  SHF.R.S32.HI R118, RZ, 0x5, R118 ;  /* 0x00000005ff767819 */ /* 0x000fc40000011476 */
[C---:B------:R-:W-:Y:S01]  /*0e30*/  LOP3.LUT R151, R111.reuse, 0x10, RZ, 0x3c, !PT ;  /* 0x000000106f977812 */ /* 0x040fe200078e3cff */
[C---:B------:R-:W-:Y:S01]  /*0e40*/  IMAD R5, R22.reuse, R8, R5 ;  /* 0x0000000816057224 */ /* 0x040fe200078e0205 */
[C---:B------:R-:W-:Y:S01]  /*0e50*/  LOP3.LUT R130, R111.reuse, 0x20, RZ, 0x3c, !PT ;  /* 0x000000206f827812 */ /* 0x040fe200078e3cff */
[----:B------:R-:W-:Y:S01]  /*0e60*/  IMAD.MOV R4, RZ, RZ, -R4 ;  /* 0x000000ffff047224 */ /* 0x000fe200078e0a04 */
[C---:B------:R-:W-:Y:S01]  /*0e70*/  LOP3.LUT R128, R111.reuse, 0x30, RZ, 0x3c, !PT ;  /* 0x000000306f807812 */ /* 0x040fe200078e3cff */
[----:B------:R-:W-:Y:S01]  /*0e80*/  IMAD.MOV.U32 R19, RZ, RZ, R7 ;  /* 0x000000ffff137224 */ /* 0x000fe200078e0007 */
[C---:B------:R-:W-:Y:S01]  /*0e90*/  LOP3.LUT R126, R111.reuse, 0x40, RZ, 0x3c, !PT ;  /* 0x000000406f7e7812 */ /* 0x040fe200078e3cff */
[----:B------:R-:W-:Y:S01]  /*0ea0*/  IMAD.MOV R8, RZ, RZ, -R6 ;  /* 0x000000ffff087224 */ /* 0x000fe200078e0a06 */
[----:B------:R-:W-:Y:S01]  /*0eb0*/  LOP3.LUT R124, R111, 0x50, RZ, 0x3c, !PT ;  /* 0x000000506f7c7812 */ /* 0x000fe200078e3cff */
[C---:B------:R-:W-:Y:S01]  /*0ec0*/  IMAD R6, R22.reuse, R4, R9 ;  /* 0x0000000416067224 */ /* 0x040fe200078e0209 */
[----:B------:R-:W-:Y:S01]  /*0ed0*/  IABS R9, R15 ;  /* 0x0000000f00097213 */ /* 0x000fe20000000000 */
[----:B------:R-:W-:Y:S01]  /*0ee0*/  @!P0 IMAD.MOV R19, RZ, RZ, -R19 ;  /* 0x000000ffff138224 */ /* 0x000fe200078e0a13 */
[----:B------:R-:W-:Y:S01]  /*0ef0*/  ISETP.GT.U32.AND P0, PT, R22, R5, PT ;  /* 0x000000051600720c */ /* 0x000fe20003f04070 */
[--C-:B------:R-:W-:Y:S01]  /*0f00*/  @!P2 IMAD.IADD R0, R0, 0x1, -R22.reuse ;  /* 0x000000010000a824 */ /* 0x100fe200078e0a16 */
[----:B------:R-:W-:Y:S01]  /*0f10*/  @!P1 LOP3.LUT R19, RZ, R20, RZ, 0x33, !PT ;  /* 0x00000014ff139212 */ /* 0x000fe200078e33ff */
[----:B------:R-:W-:Y:S01]  /*0f20*/  @!P5 IMAD.IADD R3, R3, 0x1, -R22 ;  /* 0x000000010303d824 */ /* 0x000fe200078e0a16 */
[C---:B------:R-:W-:Y:S01]  /*0f30*/  ISETP.GT.U32.AND P1, PT, R22.reuse, R6, PT ;  /* 0x000000061600720c */ /* 0x040fe20003f24070 */
[C---:B------:R-:W-:Y:S01]  /*0f40*/  IMAD R7, R22.reuse, R8, R11 ;  /* 0x0000000816077224 */ /* 0x040fe200078e020b */
[----:B------:R-:W-:Y:S01]  /*0f50*/  ISETP.GT.U32.AND P6, PT, R22, R0, PT ;  /* 0x000000001600720c */ /* 0x000fe20003fc4070 */
[----:B------:R-:W-:Y:S01]  /*0f60*/  IMAD.HI.U32 R4, R2, R9, RZ ;  /* 0x0000000902047227 */ /* 0x000fe200078e00ff */
[----:B------:R-:W-:-:S02]  /*0f70*/  ISETP.GT.U32.AND P5, PT, R22, R3, PT ;  /* 0x000000031600720c */ /* 0x000fc40003fa4070 */
[----:B------:R-:W-:Y:S01]  /*0f80*/  IABS R11, R16 ;  /* 0x00000010000b7213 */ /* 0x000fe20000000000 */
[----:B------:R-:W-:Y:S01]  /*0f90*/  IMAD.MOV R10, RZ, RZ, -R4 ;  /* 0x000000ffff0a7224 */ /* 0x000fe200078e0a04 */
[----:B------:R-:W-:Y:S01]  /*0fa0*/  ISETP.GE.AND P2, PT, R12, RZ, PT ;  /* 0x000000ff0c00720c */ /* 0x000fe20003f46270 */
[--C-:B------:R-:W-:Y:S01]  /*0fb0*/  @!P0 IMAD.IADD R5, R5, 0x1, -R22.reuse ;  /* 0x0000000105058824 */ /* 0x100fe200078e0a16 */
[----:B------:R-:W-:Y:S01]  /*0fc0*/  ISETP.GE.AND P0, PT, R14, RZ, PT ;  /* 0x000000ff0e00720c */ /* 0x000fe20003f06270 */
[----:B------:R-:W-:Y:S01]  /*0fd0*/  IMAD.HI.U32 R8, R2, R11, RZ ;  /* 0x0000000b02087227 */ /* 0x000fe200078e00ff */
[C---:B------:R-:W-:Y:S02]  /*0fe0*/  LOP3.LUT R14, R24.reuse, 0x1c, RZ, 0xfc, !PT ;  /* 0x0000001c180e7812 */ /* 0x040fe400078efcff */
[----:B------:R-:W-:Y:S01]  /*0ff0*/  LOP3.LUT R20, R24, 0x14, RZ, 0xfc, !PT ;  /* 0x0000001418147812 */ /* 0x000fe200078efcff */
[--C-:B------:R-:W-:Y:S01]  /*1000*/  @!P1 IMAD.IADD R6, R6, 0x1, -R22.reuse ;  /* 0x0000000106069824 */ /* 0x100fe200078e0a16 */
[----:B------:R-:W-:Y:S01]  /*1010*/  ISETP.GT.U32.AND P1, PT, R22, R5, PT ;  /* 0x000000051600720c */ /* 0x000fe20003f24070 */
[--C-:B------:R-:W-:Y:S01]  /*1020*/  @!P6 IMAD.IADD R0, R0, 0x1, -R22.reuse ;  /* 0x000000010000e824 */ /* 0x100fe200078e0a16 */
[C---:B------:R-:W-:Y:S01]  /*1030*/  ISETP.GT.U32.AND P6, PT, R22.reuse, R7, PT ;  /* 0x000000071600720c */ /* 0x040fe20003fc4070 */
[----:B------:R-:W-:Y:S01]  /*1040*/  @!P5 IMAD.IADD R3, R3, 0x1, -R22 ;  /* 0x000000010303d824 */ /* 0x000fe200078e0a16 */
[----:B------:R-:W-:Y:S01]  /*1050*/  ISETP.GE.AND P5, PT, R13, RZ, PT ;  /* 0x000000ff0d00720c */ /* 0x000fe20003fa6270 */
[----:B------:R-:W-:Y:S01]  /*1060*/  IMAD.MOV R8, RZ, RZ, -R8 ;  /* 0x000000ffff087224 */ /* 0x000fe200078e0a08 */
[----:B------:R-:W-:Y:S01]  /*1070*/  IABS R13, R14 ;  /* 0x0000000e000d7213 */ /* 0x000fe20000000000 */
[----:B------:R-:W-:Y:S01]  /*1080*/  IMAD.MOV.U32 R4, RZ, RZ, R3 ;  /* 0x000000ffff047224 */ /* 0x000fe200078e0003 */
[C---:B------:R-:W-:Y:S01]  /*1090*/  LOP3.LUT R149, R111.reuse, 0x60, RZ, 0x3c, !PT ;  /* 0x000000606f957812 */ /* 0x040fe200078e3cff */
[----:B------:R-:W-:Y:S01]  /*10a0*/  IMAD R3, R22, R10, R9 ;  /* 0x0000000a16037224 */ /* 0x000fe200078e0209 */
[----:B------:R-:W-:Y:S01]  /*10b0*/  LOP3.LUT R10, R24, 0x20, RZ, 0xfc, !PT ;  /* 0x00000020180a7812 */ /* 0x000fe200078efcff */
[C---:B------:R-:W-:Y:S01]  /*10c0*/  IMAD R9, R22.reuse, R8, R11 ;  /* 0x0000000816097224 */ /* 0x040fe200078e020b */
[----:B------:R-:W-:Y:S01]  /*10d0*/  LOP3.LUT R122, R111, 0x70, RZ, 0x3c, !PT ;  /* 0x000000706f7a7812 */ /* 0x000fe200078e3cff */
[--C-:B------:R-:W-:Y:S01]  /*10e0*/  @!P1 IMAD.IADD R5, R5, 0x1, -R22.reuse ;  /* 0x0000000105059824 */ /* 0x100fe200078e0a16 */
[C---:B------:R-:W-:Y:S01]  /*10f0*/  ISETP.GT.U32.AND P1, PT, R22.reuse, R3, PT ;  /* 0x000000031600720c */ /* 0x040fe20003f24070 */
[----:B------:R-:W-:Y:S01]  /*1100*/  @!P6 IMAD.IADD R7, R7, 0x1, -R22 ;  /* 0x000000010707e824 */ /* 0x000fe200078e0a16 */
[----:B------:R-:W-:Y:S01]  /*1110*/  ISETP.GT.U32.AND P6, PT, R22, R6, PT ;  /* 0x000000061600720c */ /* 0x000fe20003fc4070 */
[----:B------:R-:W-:Y:S01]  /*1120*/  @!P4 IMAD.MOV R0, RZ, RZ, -R0 ;  /* 0x000000ffff00c224 */ /* 0x000fe200078e0a00 */
[----:B------:R-:W-:Y:S01]  /*1130*/  IABS R11, R10 ;  /* 0x0000000a000b7213 */ /* 0x000fe20000000000 */
[----:B------:R-:W-:Y:S01]  /*1140*/  @!P2 IMAD.MOV R5, RZ, RZ, -R5 ;  /* 0x000000ffff05a224 */ /* 0x000fe200078e0a05 */
[----:B------:R-:W-:Y:S01]  /*1150*/  ISETP.GE.AND P4, PT, R15, RZ, PT ;  /* 0x000000ff0f00720c */ /* 0x000fe20003f86270 */
[----:B------:R-:W-:Y:S01]  /*1160*/  @!P3 IMAD.MOV R4, RZ, RZ, -R4 ;  /* 0x000000ffff04b224 */ /* 0x000fe200078e0a04 */
[----:B------:R-:W-:Y:S01]  /*1170*/  IABS R15, R17 ;  /* 0x00000011000f7213 */ /* 0x000fe20000000000 */
[----:B------:R-:W-:Y:S01]  /*1180*/  IMAD.HI.U32 R8, R2, R11, RZ ;  /* 0x0000000b02087227 */ /* 0x000fe200078e00ff */
[----:B------:R-:W-:-:S02]  /*1190*/  ISETP.GT.U32.AND P3, PT, R22, R7, PT ;  /* 0x000000071600720c */ /* 0x000fc40003f64070 */
[----:B------:R-:W-:Y:S01]  /*11a0*/  LOP3.LUT R120, R112, 0x20, RZ, 0x3c, !PT ;  /* 0x0000002070787812 */ /* 0x000fe200078e3cff */
[----:B------:R-:W-:Y:S01]  /*11b0*/  @!P1 IMAD.IADD R3, R3, 0x1, -R22 ;  /* 0x0000000103039824 */ /* 0x000fe200078e0a16 */
[----:B------:R-:W-:Y:S01]  /*11c0*/  ISETP.GE.AND P1, PT, R10, RZ, PT ;  /* 0x000000ff0a00720c */ /* 0x000fe20003f26270 */
[----:B------:R-:W-:Y:S02]  /*11d0*/  IMAD.MOV R10, RZ, RZ, -R8 ;  /* 0x000000ffff0a7224 */ /* 0x000fe400078e0a08 */
[----:B------:R-:W-:Y:S01]  /*11e0*/  @!P6 IMAD.IADD R6, R6, 0x1, -R22 ;  /* 0x000000010606e824 */ /* 0x000fe200078e0a16 */
[C---:B------:R-:W-:Y:S01]  /*11f0*/  ISETP.GT.U32.AND P6, PT, R22.reuse, R9, PT ;  /* 0x000000091600720c */ /* 0x040fe20003fc4070 */
[C---:B------:R-:W-:Y:S01]  /*1200*/  IMAD R10, R22.reuse, R10, R11 ;  /* 0x0000000a160a7224 */ /* 0x040fe200078e020b */
[----:B------:R-:W-:Y:S01]  /*1210*/  ISETP.GT.U32.AND P2, PT, R22, R3, PT ;  /* 0x000000031600720c */ /* 0x000fe20003f44070 */
[----:B------:R-:W-:Y:S02]  /*1220*/  @!P5 IMAD.MOV R6, RZ, RZ, -R6 ;  /* 0x000000ffff06d224 */ /* 0x000fe400078e0a06 */
[----:B------:R-:W-:Y:S01]  /*1230*/  IMAD.HI.U32 R8, R2, R13, RZ ;  /* 0x0000000d02087227 */ /* 0x000fe200078e00ff */
[----:B------:R-:W-:-:S03]  /*1240*/  ISETP.GT.U32.AND P5, PT, R22, R10, PT ;  /* 0x0000000a1600720c */ /* 0x000fc60003fa4070 */
[----:B------:R-:W-:-:S04]  /*1250*/  IMAD.HI.U32 R11, R2, R15, RZ ;  /* 0x0000000f020b7227 */ /* 0x000fc800078e00ff */
[----:B------:R-:W-:Y:S02]  /*1260*/  @!P6 IMAD.IADD R9, R9, 0x1, -R22 ;  /* 0x000000010909e824 */ /* 0x000fe400078e0a16 */
[----:B------:R-:W-:Y:S02]  /*1270*/  IMAD.MOV R8, RZ, RZ, -R8 ;  /* 0x000000ffff087224 */ /* 0x000fe400078e0a08 */
[----:B------:R-:W-:Y:S01]  /*1280*/  IMAD.MOV R12, RZ, RZ, -R11 ;  /* 0x000000ffff0c7224 */ /* 0x000fe200078e0a0b */
[----:B------:R-:W-:Y:S01]  /*1290*/  ISETP.GT.U32.AND P6, PT, R22, R9, PT ;  /* 0x000000091600720c */ /* 0x000fe20003fc4070 */
[--C-:B------:R-:W-:Y:S02]  /*12a0*/  @!P5 IMAD.IADD R10, R10, 0x1, -R22.reuse ;  /* 0x000000010a0ad824 */ /* 0x100fe400078e0a16 */
[C---:B------:R-:W-:Y:S01]  /*12b0*/  IMAD R11, R22.reuse, R8, R13 ;  /* 0x00000008160b7224 */ /* 0x040fe200078e020d */
[----:B------:R-:W-:Y:S01]  /*12c0*/  IABS R13, R20 ;  /* 0x00000014000d7213 */ /* 0x000fe20000000000 */
[----:B------:R-:W-:Y:S01]  /*12d0*/  @!P2 IMAD.IADD R3, R3, 0x1, -R22 ;  /* 0x000000010303a824 */ /* 0x000fe200078e0a16 */
[C---:B------:R-:W-:Y:S01]  /*12e0*/  ISETP.GT.U32.AND P5, PT, R22.reuse, R10, PT ;  /* 0x0000000a1600720c */ /* 0x040fe20003fa4070 */
[----:B------:R-:W-:Y:S01]  /*12f0*/  IMAD R12, R22, R12, R15 ;  /* 0x0000000c160c7224 */ /* 0x000fe200078e020f */
[----:B------:R-:W-:Y:S01]  /*1300*/  ISETP.GE.AND P2, PT, R17, RZ, PT ;  /* 0x000000ff1100720c */ /* 0x000fe20003f46270 */
[----:B------:R-:W-:Y:S01]  /*1310*/  IMAD.HI.U32 R8, R2, R13, RZ ;  /* 0x0000000d02087227 */ /* 0x000fe200078e00ff */
[----:B------:R-:W-:-:S03]  /*1320*/  IABS R17, R26 ;  /* 0x0000001a00117213 */ /* 0x000fc60000000000 */
[--C-:B------:R-:W-:Y:S01]  /*1330*/  @!P6 IMAD.IADD R9, R9, 0x1, -R22.reuse ;  /* 0x000000010909e824 */ /* 0x100fe200078e0a16 */
[----:B------:R-:W-:Y:S01]  /*1340*/  ISETP.GT.U32.AND P6, PT, R22, R11, PT ;  /* 0x0000000b1600720c */ /* 0x000fe20003fc4070 */
[----:B------:R-:W-:Y:S01]  /*1350*/  @!P3 IMAD.IADD R7, R7, 0x1, -R22 ;  /* 0x000000010707b824 */ /* 0x000fe200078e0a16 */
[----:B------:R-:W-:Y:S01]  /*1360*/  ISETP.GE.AND P3, PT, R16, RZ, PT ;  /* 0x000000ff1000720c */ /* 0x000fe20003f66270 */
[----:B------:R-:W-:Y:S02]  /*1370*/  IMAD.MOV R15, RZ, RZ, -R8 ;  /* 0x000000ffff0f7224 */ /* 0x000fe400078e0a08 */
[----:B------:R-:W-:Y:S01]  /*1380*/  @!P5 IMAD.IADD R10, R10, 0x1, -R22 ;  /* 0x000000010a0ad824 */ /* 0x000fe200078e0a16 */
[----:B------:R-:W-:Y:S01]  /*1390*/  ISETP.GT.U32.AND P5, PT, R22, R12, PT ;  /* 0x0000000c1600720c */ /* 0x000fe20003fa4070 */
[----:B------:R-:W-:-:S04]  /*13a0*/  IMAD.HI.U32 R8, R2, R17, RZ ;  /* 0x0000001102087227 */ /* 0x000fc800078e00ff */
[----:B------:R-:W-:Y:S01]  /*13b0*/  @!P0 IMAD.MOV R7, RZ, RZ, -R7 ;  /* 0x000000ffff078224 */ /* 0x000fe200078e0a07 */
[----:B------:R-:W-:Y:S01]  /*13c0*/  ISETP.GE.AND P0, PT, R14, RZ, PT ;  /* 0x000000ff0e00720c */ /* 0x000fe20003f06270 */
[----:B------:R-:W-:-:S04]  /*13d0*/  IMAD.HI.U32 R14, R2, R23, RZ ;  /* 0x00000017020e7227 */ /* 0x000fc800078e00ff */
[C---:B------:R-:W-:Y:S02]  /*13e0*/  IMAD R13, R22.reuse, R15, R13 ;  /* 0x0000000f160d7224 */ /* 0x040fe400078e020d */
[----:B------:R-:W-:Y:S02]  /*13f0*/  IMAD.MOV R15, RZ, RZ, -R8 ;  /* 0x000000ffff0f7224 */ /* 0x000fe400078e0a08 */
[----:B------:R-:W-:Y:S02]  /*1400*/  @!P6 IMAD.IADD R11, R11, 0x1, -R22 ;  /* 0x000000010b0be824 */ /* 0x000fe400078e0a16 */
[----:B------:R-:W-:Y:S02]  /*1410*/  IMAD.MOV R18, RZ, RZ, -R14 ;  /* 0x000000ffff127224 */ /* 0x000fe400078e0a0e */
[C---:B------:R-:W-:Y:S01]  /*1420*/  IMAD R14, R22.reuse, R15, R17 ;  /* 0x0000000f160e7224 */ /* 0x040fe200078e0211 */
[----:B------:R-:W-:Y:S01]  /*1430*/  ISETP.GT.U32.AND P6, PT, R22, R11, PT ;  /* 0x0000000b1600720c */ /* 0x000fe20003fc4070 */
[----:B------:R-:W-:-:S02]  /*1440*/  @!P5 IMAD.IADD R12, R12, 0x1, -R22 ;  /* 0x000000010c0cd824 */ /* 0x000fc400078e0a16 */
[C---:B------:R-:W-:Y:S01]  /*1450*/  IMAD R15, R22.reuse, R18, R23 ;  /* 0x00000012160f7224 */ /* 0x040fe200078e0217 */
[----:B------:R-:W-:Y:S01]  /*1460*/  ISETP.GT.U32.AND P5, PT, R22, R14, PT ;  /* 0x0000000e1600720c */ /* 0x000fe20003fa4070 */
[----:B------:R-:W-:Y:S01]  /*1470*/  IMAD.HI.U32 R8, R2, R27, RZ ;  /* 0x0000001b02087227 */ /* 0x000fe200078e00ff */
[----:B------:R-:W-:-:S03]  /*1480*/  LOP3.LUT R23, R24, 0x4, RZ, 0xfc, !PT ;  /* 0x0000000418177812 */ /* 0x000fc600078efcff */
[----:B------:R-:W-:Y:S01]  /*1490*/  @!P1 IMAD.MOV R10, RZ, RZ, -R10 ;  /* 0x000000ffff0a9224 */ /* 0x000fe200078e0a0a */
[----:B------:R-:W-:Y:S01]  /*14a0*/  IABS R17, R23 ;  /* 0x0000001700117213 */ /* 0x000fe20000000000 */
[----:B------:R-:W-:-:S04]  /*14b0*/  IMAD.HI.U32 R16, R2, R25, RZ ;  /* 0x0000001902107227 */ /* 0x000fc800078e00ff */
[--C-:B------:R-:W-:Y:S01]  /*14c0*/  @!P6 IMAD.IADD R11, R11, 0x1, -R22.reuse ;  /* 0x000000010b0be824 */ /* 0x100fe200078e0a16 */
[----:B------:R-:W-:Y:S01]  /*14d0*/  ISETP.GT.U32.AND P6, PT, R22, R13, PT ;  /* 0x0000000d1600720c */ /* 0x000fe20003fc4070 */
[----:B------:R-:W-:Y:S02]  /*14e0*/  @!P5 IMAD.IADD R14, R14, 0x1, -R22 ;  /* 0x000000010e0ed824 */ /* 0x000fe400078e0a16 */
[----:B------:R-:W-:Y:S02]  /*14f0*/  IMAD.MOV R18, RZ, RZ, -R8 ;  /* 0x000000ffff127224 */ /* 0x000fe400078e0a08 */
[----:B------:R-:W-:Y:S01]  /*1500*/  IMAD.HI.U32 R2, R2, R17, RZ ;  /* 0x0000001102027227 */ /* 0x000fe200078e00ff */
[----:B------:R-:W-:-:S03]  /*1510*/  ISETP.GT.U32.AND P1, PT, R22, R14, PT ;  /* 0x0000000e1600720c */ /* 0x000fc60003f24070 */
[----:B------:R-:W-:Y:S02]  /*1520*/  IMAD.MOV.U32 R8, RZ, RZ, R3 ;  /* 0x000000ffff087224 */ /* 0x000fe400078e0003 */
[C---:B------:R-:W-:Y:S02]  /*1530*/  IMAD R18, R22.reuse, R18, R27 ;  /* 0x0000001216127224 */ /* 0x040fe400078e021b */
[----:B------:R-:W-:Y:S02]  /*1540*/  IMAD.MOV R2, RZ, RZ, -R2 ;  /* 0x000000ffff027224 */ /* 0x000fe400078e0a02 */
[----:B------:R-:W-:Y:S01]  /*1550*/  @!P4 IMAD.MOV R8, RZ, RZ, -R8 ;  /* 0x000000ffff08c224 */ /* 0x000fe200078e0a08 */
[C---:B------:R-:W-:Y:S01]  /*1560*/  ISETP.GT.U32.AND P4, PT, R22.reuse, R15, PT ;  /* 0x0000000f1600720c */ /* 0x040fe20003f84070 */
[--C-:B------:R-:W-:Y:S01]  /*1570*/  @!P6 IMAD.IADD R13, R13, 0x1, -R22.reuse ;  /* 0x000000010d0de824 */ /* 0x100fe200078e0a16 */
[C---:B------:R-:W-:Y:S01]  /*1580*/  ISETP.GT.U32.AND P6, PT, R22.reuse, R12, PT ;  /* 0x0000000c1600720c */ /* 0x040fe20003fc4070 */
[C---:B------:R-:W-:Y:S01]  /*1590*/  IMAD R17, R22.reuse, R2, R17 ;  /* 0x0000000216117224 */ /* 0x040fe200078e0211 */
[----:B------:R-:W-:Y:S01]  /*15a0*/  ISETP.GT.U32.AND P5, PT, R22, R18, PT ;  /* 0x000000121600720c */ /* 0x000fe20003fa4070 */
[----:B------:R-:W-:-:S02]  /*15b0*/  @!P1 IMAD.IADD R14, R14, 0x1, -R22 ;  /* 0x000000010e0e9824 */ /* 0x000fc400078e0a16 */
[----:B------:R-:W-:Y:S01]  /*15c0*/  IMAD.MOV R16, RZ, RZ, -R16 ;  /* 0x000000ffff107224 */ /* 0x000fe200078e0a10 */
[C---:B------:R-:W-:Y:S01]  /*15d0*/  ISETP.GT.U32.AND P1, PT, R22.reuse, R17, PT ;  /* 0x000000111600720c */ /* 0x040fe20003f24070 */
[----:B------:R-:W-:Y:S02]  /*15e0*/  @!P0 IMAD.MOV R11, RZ, RZ, -R11 ;  /* 0x000000ffff0b8224 */ /* 0x000fe400078e0a0b */
[----:B------:R-:W-:Y:S02]  /*15f0*/  IMAD R16, R22, R16, R25 ;  /* 0x0000001016107224 */ /* 0x000fe400078e0219 */
[--C-:B------:R-:W-:Y:S01]  /*1600*/  @!P4 IMAD.IADD R15, R15, 0x1, -R22.reuse ;  /* 0x000000010f0fc824 */ /* 0x100fe200078e0a16 */
[----:B------:R-:W-:Y:S01]  /*1610*/  ISETP.GE.AND P4, PT, R24, RZ, PT ;  /* 0x000000ff1800720c */ /* 0x000fe20003f86270 */
[--C-:B------:R-:W-:Y:S01]  /*1620*/  @!P6 IMAD.IADD R12, R12, 0x1, -R22.reuse ;  /* 0x000000010c0ce824 */ /* 0x100fe200078e0a16 */
[----:B------:R-:W-:Y:S01]  /*1630*/  ISETP.GT.U32.AND P6, PT, R22, R16, PT ;  /* 0x000000101600720c */ /* 0x000fe20003fc4070 */
[----:B------:R-:W-:Y:S01]  /*1640*/  @!P5 IMAD.IADD R18, R18, 0x1, -R22 ;  /* 0x000000011212d824 */ /* 0x000fe200078e0a16 */
[----:B------:R-:W-:Y:S01]  /*1650*/  ISETP.GT.U32.AND P0, PT, R22, R15, PT ;  /* 0x0000000f1600720c */ /* 0x000fe20003f04070 */
[----:B------:R-:W-:Y:S01]  /*1660*/  @!P2 IMAD.MOV R12, RZ, RZ, -R12 ;  /* 0x000000ffff0ca224 */ /* 0x000fe200078e0a0c */
[----:B------:R-:W-:Y:S01]  /*1670*/  ISETP.GE.AND P5, PT, R26, RZ, PT ;  /* 0x000000ff1a00720c */ /* 0x000fe20003fa6270 */
[--C-:B------:R-:W-:Y:S01]  /*1680*/  @!P1 IMAD.IADD R17, R17, 0x1, -R22.reuse ;  /* 0x0000000111119824 */ /* 0x100fe200078e0a16 */
[C---:B------:R-:W-:Y:S01]  /*1690*/  ISETP.GT.U32.AND P2, PT, R22.reuse, R18, PT ;  /* 0x000000121600720c */ /* 0x040fe20003f44070 */
[----:B------:R-:W-:Y:S01]  /*16a0*/  IMAD.U32 R2, RZ, RZ, UR12 ;  /* 0x0000000cff027e24 */ /* 0x000fe2000f8e00ff */
[----:B------:R-:W-:Y:S01]  /*16b0*/  CS2R R26, SRZ ;  /* 0x00000000001a7805 */ /* 0x000fe2000001ff00 */
[----:B------:R-:W-:Y:S01]  /*16c0*/  @!P3 IMAD.MOV R9, RZ, RZ, -R9 ;  /* 0x000000ffff09b224 */ /* 0x000fe200078e0a09 */
[C---:B------:R-:W-:Y:S01]  /*16d0*/  ISETP.GT.U32.AND P3, PT, R22.reuse, R13, PT ;  /* 0x0000000d1600720c */ /* 0x040fe20003f64070 */
[----:B------:R-:W-:Y:S01]  /*16e0*/  IMAD.U32 R3, RZ, RZ, UR12 ;  /* 0x0000000cff037e24 */ /* 0x000fe2000f8e00ff */
[----:B------:R-:W-:Y:S01]  /*16f0*/  ISETP.GT.U32.AND P1, PT, R22, R17, PT ;  /* 0x000000111600720c */ /* 0x000fe20003f24070 */
[----:B------:R-:W-:Y:S01]  /*1700*/  @!P6 IMAD.IADD R16, R16, 0x1, -R22 ;  /* 0x000000011010e824 */ /* 0x000fe200078e0a16 */
[----:B------:R-:W-:Y:S01]  /*1710*/  SHF.R.U32.HI R113, RZ, 0x4, R2 ;  /* 0x00000004ff717819 */ /* 0x000fe20000011602 */
[--C-:B------:R-:W-:Y:S01]  /*1720*/  @!P0 IMAD.IADD R15, R15, 0x1, -R22.reuse ;  /* 0x000000010f0f8824 */ /* 0x100fe200078e0a16 */
[----:B------:R-:W-:Y:S01]  /*1730*/  ISETP.GE.AND P0, PT, R28, RZ, PT ;  /* 0x000000ff1c00720c */ /* 0x000fe20003f06270 */
[----:B------:R-:W-:Y:S01]  /*1740*/  VIADD R2, R3, 0x2000 ;  /* 0x0000200003027836 */ /* 0x000fe20000000000 */
[----:B------:R-:W-:Y:S01]  /*1750*/  SGXT.U32 R113, R113, 0xe ;  /* 0x0000000e7171781a */ /* 0x000fe20000000000 */
[----:B------:R-:W-:Y:S01]  /*1760*/  IMAD.MOV.U32 R3, RZ, RZ, RZ ;  /* 0x000000ffff037224 */ /* 0x000fe200078e00ff */
[----:B------:R-:W-:Y:S01]  /*1770*/  ISETP.GT.U32.AND P6, PT, R22, R16, PT ;  /* 0x000000101600720c */ /* 0x000fe20003fc4070 */
[--C-:B------:R-:W-:Y:S01]  /*1780*/  @!P2 IMAD.IADD R18, R18, 0x1, -R22.reuse ;  /* 0x000000011212a824 */ /* 0x100fe200078e0a16 */
[----:B------:R-:W-:Y:S01]  /*1790*/  IADD3 R24, P2, R113, 0x80, RZ ;  /* 0x0000008071187810 */ /* 0x000fe20007f5e0ff */
[--C-:B------:R-:W-:Y:S01]  /*17a0*/  @!P3 IMAD.IADD R13, R13, 0x1, -R22.reuse ;  /* 0x000000010d0db824 */ /* 0x100fe200078e0a16 */
[----:B------:R-:W-:Y:S01]  /*17b0*/  ISETP.GE.AND P3, PT, R20, RZ, PT ;  /* 0x000000ff1400720c */ /* 0x000fe20003f66270 */
[----:B------:R-:W-:Y:S01]  /*17c0*/  @!P1 IMAD.IADD R17, R17, 0x1, -R22 ;  /* 0x0000000111119824 */ /* 0x000fe200078e0a16 */
[----:B------:R-:W-:Y:S01]  /*17d0*/  SHF.R.U32.HI R2, RZ, 0x4, R2 ;  /* 0x00000004ff027819 */ /* 0x000fe20000011602 */
[----:B------:R-:W-:Y:S01]  /*17e0*/  IMAD R19, R19, UR4, RZ ;  /* 0x0000000413137c24 */ /* 0x000fe2000f8e02ff */
[C---:B------:R-:W-:Y:S01]  /*17f0*/  IADD3.X R20, R3.reuse, 0x40000040, RZ, P2, !PT ;  /* 0x4000004003147810 */ /* 0x040fe200017fe4ff */
[----:B------:R-:W-:Y:S01]  /*1800*/  @!P0 IMAD.MOV R15, RZ, RZ, -R15 ;  /* 0x000000ffff0f8224 */ /* 0x000fe200078e0a0f */
[----:B------:R-:W-:Y:S01]  /*1810*/  R2UR UR11, R3 ;  /* 0x00000000030b72ca */ /* 0x000fe200000e0000 */
[----:B------:R-:W-:Y:S01]  /*1820*/  ULDC UR4, c[0x0][0x240] ;  /* 0x0000900000047ab9 */ /* 0x000fe20000000800 */
[----:B------:R-:W-:Y:S01]  /*1830*/  ISETP.GE.AND P2, PT, R23, RZ, PT ;  /* 0x000000ff1700720c */ /* 0x000fe20003f46270 */
[----:B------:R-:W-:Y:S01]  /*1840*/  @!P6 IMAD.IADD R16, R16, 0x1, -R22 ;  /* 0x000000011010e824 */ /* 0x000fe200078e0a16 */
[----:B------:R-:W-:Y:S01]  /*1850*/  ISETP.NE.AND P1, PT, R21, RZ, PT ;  /* 0x000000ff1500720c */ /* 0x000fe20003f25270 */
[----:B------:R-:W-:Y:S01]  /*1860*/  @!P5 IMAD.MOV R14, RZ, RZ, -R14 ;  /* 0x000000ffff0ed224 */ /* 0x000fe200078e0a0e */
[----:B------:R-:W-:Y:S01]  /*1870*/  LOP3.LUT R3, RZ, R21, RZ, 0x33, !PT ;  /* 0x00000015ff037212 */ /* 0x000fe200078e33ff */
[----:B------:R-:W-:Y:S01]  /*1880*/  @!P3 IMAD.MOV R13, RZ, RZ, -R13 ;  /* 0x000000ffff0db224 */ /* 0x000fe200078e0a0d */
[----:B------:R-:W-:Y:S01]  /*1890*/  SGXT.U32 R2, R2, 0xe ;  /* 0x0000000e0202781a */ /* 0x000fe20000000000 */
[----:B------:R-:W-:Y:S01]  /*18a0*/  @!P4 IMAD.MOV R18, RZ, RZ, -R18 ;  /* 0x000000ffff12c224 */ /* 0x000fe200078e0a12 */
[----:B------:R-:W-:Y:S01]  /*18b0*/  SEL R0, R3, R0, !P1 ;  /* 0x0000000003007207 */ /* 0x000fe20004800000 */
[C---:B------:R-:W-:Y:S01]  /*18c0*/  IMAD R185, R153.reuse, 0x12, RZ ;  /* 0x0000001299b97824 */ /* 0x040fe200078e02ff */
[C---:B------:R-:W-:Y:S01]  /*18d0*/  R2UR UR6, R2.reuse ;  /* 0x00000000020672ca */ /* 0x040fe200000e0000 */
[----:B------:R-:W-:Y:S01]  /*18e0*/  IMAD R183, R153, 0x11, RZ ;  /* 0x0000001199b77824 */ /* 0x000fe200078e02ff */
[----:B------:R-:W-:Y:S01]  /*18f0*/  R2UR UR10, R2 ;  /* 0x00000000020a72ca */ /* 0x000fe200000e0000 */
[----:B------:R-:W-:Y:S01]  /*1900*/  IMAD R0, R0, UR4, RZ ;  /* 0x0000000400007c24 */ /* 0x000fe2000f8e02ff */
[----:B------:R-:W-:Y:S01]  /*1910*/  LEA R2, P0, R19, UR16, 0x1 ;  /* 0x0000001013027c11 */ /* 0x000fe2000f8008ff */
[----:B------:R-:W-:Y:S01]  /*1920*/  @!P2 IMAD.MOV R17, RZ, RZ, -R17 ;  /* 0x000000ffff11a224 */ /* 0x000fe200078e0a11 */
[----:B------:R-:W-:Y:S01]  /*1930*/  ISETP.GE.AND P6, PT, R29, RZ, PT ;  /* 0x000000ff1d00720c */ /* 0x000fe20003fc6270 */
[----:B------:R-:W-:Y:S01]  /*1940*/  IMAD.SHL.U32 R181, R153, 0x10, RZ ;  /* 0x0000001099b57824 */ /* 0x000fe200078e00ff */
[----:B------:R-:W-:Y:S01]  /*1950*/  LEA.HI.X.SX32 R187, R19, UR17, 0x1, P0 ;  /* 0x0000001113bb7c11 */ /* 0x000fe200080f0eff */
[----:B------:R-:W-:Y:S01]  /*1960*/  ULDC.64 UR16, c[0x0][0x218] ;  /* 0x0000860000107ab9 */ /* 0x000fe20000000a00 */
[----:B------:R-:W-:Y:S01]  /*1970*/  SEL R4, R3, R4, !P1 ;  /* 0x0000000403047207 */ /* 0x000fe20004800000 */
[C---:B------:R-:W-:Y:S01]  /*1980*/  IMAD R179, R153.reuse, 0xf, RZ ;  /* 0x0000000f99b37824 */ /* 0x040fe200078e02ff */
[----:B------:R-:W-:Y:S01]  /*1990*/  LEA R104, P2, R0, UR16, 0x1 ;  /* 0x0000001000687c11 */ /* 0x000fe2000f8408ff */
[----:B------:R-:W-:Y:S01]  /*19a0*/  IMAD R177, R153, 0xe, RZ ;  /* 0x0000000e99b17824 */ /* 0x000fe200078e02ff */
[----:B------:R-:W-:Y:S01]  /*19b0*/  SEL R7, R3, R7, !P1 ;  /* 0x0000000703077207 */ /* 0x000fe20004800000 */
[----:B------:R-:W-:Y:S01]  /*19c0*/  IMAD R4, R4, UR4, RZ ;  /* 0x0000000404047c24 */ /* 0x000fe2000f8e02ff */
[----:B------:R-:W-:Y:S01]  /*19d0*/  LEA.HI.X.SX32 R105, R0, UR17, 0x1, P2 ;  /* 0x0000001100697c11 */ /* 0x000fe200090f0eff */
[----:B------:R-:W-:Y:S01]  /*19e0*/  IMAD R175, R153, 0xd, RZ ;  /* 0x0000000d99af7824 */ /* 0x000fe200078e02ff */
[----:B------:R-:W0:Y:S01]  /*19f0*/  LDC R0, c[0x0][0x23c] ;  /* 0x00008f00ff007b82 */ /* 0x000e220000000800 */
[C---:B------:R-:W-:Y:S01]  /*1a00*/  SEL R8, R3.reuse, R8, !P1 ;  /* 0x0000000803087207 */ /* 0x040fe20004800000 */
[----:B------:R-:W-:Y:S01]  /*1a10*/  @!P6 IMAD.MOV R16, RZ, RZ, -R16 ;  /* 0x000000ffff10e224 */ /* 0x000fe200078e0a10 */
[----:B------:R-:W-:Y:S01]  /*1a20*/  SEL R10, R3, R10, !P1 ;  /* 0x0000000a030a7207 */ /* 0x000fe20004800000 */
[----:B------:R-:W-:Y:S01]  /*1a30*/  IMAD R7, R7, UR4, RZ ;  /* 0x0000000407077c24 */ /* 0x000fe2000f8e02ff */
[C---:B------:R-:W-:Y:S01]  /*1a40*/  SEL R5, R3.reuse, R5, !P1 ;  /* 0x0000000503057207 */ /* 0x040fe20004800000 */
[----:B------:R-:W-:Y:S01]  /*1a50*/  IMAD R8, R8, UR4, RZ ;  /* 0x0000000408087c24 */ /* 0x000fe2000f8e02ff */
[C---:B------:R-:W-:Y:S01]  /*1a60*/  SEL R6, R3.reuse, R6, !P1 ;  /* 0x0000000603067207 */ /* 0x040fe20004800000 */
[----:B------:R-:W-:Y:S01]  /*1a70*/  IMAD R10, R10, UR4, RZ ;  /* 0x000000040a0a7c24 */ /* 0x000fe2000f8e02ff */
[----:B------:R-:W-:Y:S01]  /*1a80*/  SEL R9, R3, R9, !P1 ;  /* 0x0000000903097207 */ /* 0x000fe20004800000 */
[----:B------:R-:W-:Y:S01]  /*1a90*/  IMAD R5, R5, UR4, RZ ;  /* 0x0000000405057c24 */ /* 0x000fe2000f8e02ff */
[C---:B------:R-:W-:Y:S01]  /*1aa0*/  SEL R11, R3.reuse, R11, !P1 ;  /* 0x0000000b030b7207 */ /* 0x040fe20004800000 */
[----:B------:R-:W-:Y:S01]  /*1ab0*/  IMAD R6, R6, UR4, RZ ;  /* 0x0000000406067c24 */ /* 0x000fe2000f8e02ff */
[----:B------:R-:W-:Y:S01]  /*1ac0*/  SEL R14, R3, R14, !P1 ;  /* 0x0000000e030e7207 */ /* 0x000fe20004800000 */
        /* <DEDUP_REMOVED lines=8> */
[----:B------:R-:W-:Y:S01]  /*1b50*/  IMAD R173, R153, 0xc, RZ ;  /* 0x0000000c99ad7824 */ /* 0x000fe200078e02ff */
[C---:B------:R-:W-:Y:S01]  /*1b60*/  SEL R16, R3.reuse, R16, !P1 ;  /* 0x0000001003107207 */ /* 0x040fe20004800000 */
[----:B------:R-:W-:Y:S01]  /*1b70*/  IMAD R12, R12, UR4, RZ ;  /* 0x000000040c0c7c24 */ /* 0x000fe2000f8e02ff */
[----:B------:R-:W-:Y:S01]  /*1b80*/  SEL R3, R3, R18, !P1 ;  /* 0x0000001203037207 */ /* 0x000fe20004800000 */
[----:B------:R-:W-:Y:S01]  /*1b90*/  IMAD R13, R13, UR4, RZ ;  /* 0x000000040d0d7c24 */ /* 0x000fe2000f8e02ff */
[----:B------:R-:W-:Y:S01]  /*1ba0*/  LEA R94, P1, R4, UR16, 0x1 ;  /* 0x00000010045e7c11 */ /* 0x000fe2000f8208ff */
[----:B------:R-:W-:Y:S01]  /*1bb0*/  IMAD R23, R16, UR4, RZ ;  /* 0x0000000410177c24 */ /* 0x000fe2000f8e02ff */
[----:B------:R-:W-:Y:S01]  /*1bc0*/  LEA R100, P6, R7, UR16, 0x1 ;  /* 0x0000001007647c11 */ /* 0x000fe2000f8c08ff */
[----:B------:R-:W-:Y:S01]  /*1bd0*/  IMAD R3, R3, UR4, RZ ;  /* 0x0000000403037c24 */ /* 0x000fe2000f8e02ff */
[----:B------:R-:W-:Y:S01]  /*1be0*/  R2UR UR8, R24 ;  /* 0x00000000180872ca */ /* 0x000fe200000e0000 */
[----:B------:R-:W-:Y:S01]  /*1bf0*/  IMAD R24, R17, UR4, RZ ;  /* 0x0000000411187c24 */ /* 0x000fe2000f8e02ff */
[----:B------:R-:W-:Y:S01]  /*1c00*/  LEA R92, P5, R8, UR16, 0x1 ;  /* 0x00000010085c7c11 */ /* 0x000fe2000f8a08ff */
[C---:B------:R-:W-:Y:S01]  /*1c10*/  IMAD R171, R153.reuse, 0xb, RZ ;  /* 0x0000000b99ab7824 */ /* 0x040fe200078e02ff */
[----:B------:R-:W-:Y:S01]  /*1c20*/  R2UR UR9, R20 ;  /* 0x00000000140972ca */ /* 0x000fe200000e0000 */
[C---:B------:R-:W-:Y:S01]  /*1c30*/  IMAD R169, R153.reuse, 0xa, RZ ;  /* 0x0000000a99a97824 */ /* 0x040fe200078e02ff */
[----:B------:R-:W-:Y:S01]  /*1c40*/  LEA R98, P2, R10, UR16, 0x1 ;  /* 0x000000100a627c11 */ /* 0x000fe2000f8408ff */
[C---:B------:R-:W-:Y:S01]  /*1c50*/  IMAD R167, R153.reuse, 0x9, RZ ;  /* 0x0000000999a77824 */ /* 0x040fe200078e02ff */
[----:B------:R-:W-:Y:S01]  /*1c60*/  LEA.HI.X.SX32 R95, R4, UR17, 0x1, P1 ;  /* 0x00000011045f7c11 */ /* 0x000fe200088f0eff */
[----:B------:R-:W-:Y:S01]  /*1c70*/  IMAD.SHL.U32 R165, R153, 0x8, RZ ;  /* 0x0000000899a57824 */ /* 0x000fe200078e00ff */
[----:B------:R-:W-:Y:S01]  /*1c80*/  LEA.HI.X.SX32 R101, R7, UR17, 0x1, P6 ;  /* 0x0000001107657c11 */ /* 0x000fe2000b0f0eff */
[----:B------:R-:W-:Y:S01]  /*1c90*/  IMAD R163, R153, 0x7, RZ ;  /* 0x0000000799a37824 */ /* 0x000fe200078e02ff */
[----:B------:R-:W-:Y:S01]  /*1ca0*/  LEA R106, P0, R5, UR16, 0x1 ;  /* 0x00000010056a7c11 */ /* 0x000fe2000f8008ff */
[C---:B------:R-:W-:Y:S01]  /*1cb0*/  IMAD R161, R153.reuse, 0x6, RZ ;  /* 0x0000000699a17824 */ /* 0x040fe200078e02ff */
[----:B------:R-:W-:Y:S01]  /*1cc0*/  LEA R90, P4, R6, UR16, 0x1 ;  /* 0x00000010065a7c11 */ /* 0x000fe2000f8808ff */
[----:B------:R-:W-:Y:S01]  /*1cd0*/  IMAD R159, R153, 0x5, RZ ;  /* 0x00000005999f7824 */ /* 0x000fe200078e02ff */
[----:B------:R-:W-:Y:S01]  /*1ce0*/  LEA R208, P3, R9, UR16, 0x1 ;  /* 0x0000001009d07c11 */ /* 0x000fe2000f8608ff */
[----:B------:R-:W-:Y:S01]  /*1cf0*/  IMAD.SHL.U32 R157, R153, 0x4, RZ ;  /* 0x00000004999d7824 */ /* 0x000fe200078e00ff */
[----:B------:R-:W-:Y:S01]  /*1d00*/  LEA R102, P1, R11, UR16, 0x1 ;  /* 0x000000100b667c11 */ /* 0x000fe2000f8208ff */
[----:B------:R-:W-:Y:S01]  /*1d10*/  IMAD R155, R153, 0x3, RZ ;  /* 0x00000003999b7824 */ /* 0x000fe200078e02ff */
[----:B------:R-:W-:-:S02]  /*1d20*/  LEA R16, P6, R21, UR16, 0x1 ;  /* 0x0000001015107c11 */ /* 0x000fc4000f8c08ff */
[----:B------:R-:W-:Y:S02]  /*1d30*/  CS2R R28, SRZ ;  /* 0x00000000001c7805 */ /* 0x000fe4000001ff00 */
[----:B------:R-:W-:Y:S01]  /*1d40*/  LEA.HI.X.SX32 R93, R8, UR17, 0x1, P5 ;  /* 0x00000011085d7c11 */ /* 0x000fe2000a8f0eff */
[----:B0-----:R-:W-:Y:S01]  /*1d50*/  IMAD.SHL.U32 R145, R0, 0x20, RZ ;  /* 0x0000002000917824 */ /* 0x001fe200078e00ff */
[----:B------:R-:W-:Y:S01]  /*1d60*/  LEA R20, P5, R15, UR16, 0x1 ;  /* 0x000000100f147c11 */ /* 0x000fe2000f8a08ff */
[----:B------:R-:W-:Y:S01]  /*1d70*/  IMAD R117, R147, R0, RZ ;  /* 0x0000000093757224 */ /* 0x000fe200078e02ff */
[----:B------:R-:W-:Y:S01]  /*1d80*/  LEA.HI.X.SX32 R99, R10, UR17, 0x1, P2 ;  /* 0x000000110a637c11 */ /* 0x000fe200090f0eff */
[----:B------:R-:W-:Y:S01]  /*1d90*/  IMAD.SHL.U32 R153, R153, 0x2, RZ ;  /* 0x0000000299997824 */ /* 0x000fe200078e00ff */
[----:B------:R-:W-:Y:S01]  /*1da0*/  LEA R14, P2, R24, UR16, 0x1 ;  /* 0x00000010180e7c11 */ /* 0x000fe2000f8408ff */
[----:B------:R-:W-:Y:S01]  /*1db0*/  UMOV UR4, 0xfffffffe ;  /* 0xfffffffe00047882 */ /* 0x000fe20000000000 */
[----:B------:R-:W-:Y:S01]  /*1dc0*/  LEA.HI.X.SX32 R107, R5, UR17, 0x1, P0 ;  /* 0x00000011056b7c11 */ /* 0x000fe200080f0eff */
[----:B------:R-:W-:Y:S01]  /*1dd0*/  IMAD.U32 R114, RZ, RZ, UR7 ;  /* 0x00000007ff727e24 */ /* 0x000fe2000f8e00ff */
[----:B------:R-:W-:Y:S01]  /*1de0*/  LEA.HI.X.SX32 R91, R6, UR17, 0x1, P4 ;  /* 0x00000011065b7c11 */ /* 0x000fe2000a0f0eff */
[----:B------:R-:W-:Y:S01]  /*1df0*/  UIADD3.64 UR10, UR10, -UR4, URZ ;  /* 0x800000040a0a7297 */ /* 0x000fe2000fffe03f */
[----:B------:R-:W-:Y:S01]  /*1e00*/  LEA.HI.X.SX32 R209, R9, UR17, 0x1, P3 ;  /* 0x0000001109d17c11 */ /* 0x000fe200098f0eff */
[----:B------:R-:W-:Y:S01]  /*1e10*/  UIADD3.64 UR20, UR8, 0x100, URZ ;  /* 0x0000010008147897 */ /* 0x000fe2000fffe03f */
[----:B------:R-:W-:Y:S01]  /*1e20*/  LEA.HI.X.SX32 R103, R11, UR17, 0x1, P1 ;  /* 0x000000110b677c11 */ /* 0x000fe200088f0eff */
[----:B------:R-:W-:Y:S01]  /*1e30*/  UMOV UR7, 0x80000020 ;  /* 0x8000002000077882 */ /* 0x000fe20000000000 */
[----:B------:R-:W-:-:S02]  /*1e40*/  LEA.HI.X.SX32 R17, R21, UR17, 0x1, P6 ;  /* 0x0000001115117c11 */ /* 0x000fc4000b0f0eff */
[----:B------:R-:W-:Y:S02]  /*1e50*/  LEA R96, P0, R12, UR16, 0x1 ;  /* 0x000000100c607c11 */ /* 0x000fe4000f8008ff */
[----:B------:R-:W-:Y:S02]  /*1e60*/  LEA R18, P4, R13, UR16, 0x1 ;  /* 0x000000100d127c11 */ /* 0x000fe4000f8808ff */
[----:B------:R-:W-:Y:S02]  /*1e70*/  LEA R22, P3, R23, UR16, 0x1 ;  /* 0x0000001017167c11 */ /* 0x000fe4000f8608ff */
[----:B------:R-:W-:Y:S02]  /*1e80*/  LEA R88, P1, R3, UR16, 0x1 ;  /* 0x0000001003587c11 */ /* 0x000fe4000f8208ff */
[----:B------:R-:W-:Y:S02]  /*1e90*/  LEA.HI.X.SX32 R21, R15, UR17, 0x1, P5 ;  /* 0x000000110f157c11 */ /* 0x000fe4000a8f0eff */
[----:B------:R-:W-:-:S02]  /*1ea0*/  LEA.HI.X.SX32 R15, R24, UR17, 0x1, P2 ;  /* 0x00000011180f7c11 */ /* 0x000fc400090f0eff */
[----:B------:R-:W-:Y:S02]  /*1eb0*/  CS2R R24, SRZ ;  /* 0x0000000000187805 */ /* 0x000fe4000001ff00 */
[----:B------:R-:W-:Y:S02]  /*1ec0*/  LEA.HI.X.SX32 R97, R12, UR17, 0x1, P0 ;  /* 0x000000110c617c11 */ /* 0x000fe400080f0eff */
[----:B------:R-:W-:Y:S02]  /*1ed0*/  LEA.HI.X.SX32 R19, R13, UR17, 0x1, P4 ;  /* 0x000000110d137c11 */ /* 0x000fe4000a0f0eff */
[----:B------:R-:W-:Y:S02]  /*1ee0*/  LEA.HI.X.SX32 R23, R23, UR17, 0x1, P3 ;  /* 0x0000001117177c11 */ /* 0x000fe400098f0eff */
[----:B------:R-:W-:Y:S01]  /*1ef0*/  LEA.HI.X.SX32 R89, R3, UR17, 0x1, P1 ;  /* 0x0000001103597c11 */ /* 0x000fe200088f0eff */
[----:B------:R-:W-:-:S12]  /*1f00*/  UIADD3.64 UR16, UR8, 0x80, URZ ;  /* 0x0000008008107897 */ /* 0x000fd8000fffe03f */
.L_x_1:
[C---:B------:R-:W-:Y:S01]  /*1f10*/  ISETP.GT.AND P0, PT, R114.reuse, 0x2, PT ;  /* 0x000000027200780c */ /* 0x040fe20003f04270 */
[--C-:B------:R-:W-:Y:S01]  /*1f20*/  IMAD.MOV.U32 R3, RZ, RZ, R187.reuse ;  /* 0x000000ffff037224 */ /* 0x100fe200078e00bb */
[----:B------:R-:W-:Y:S01]  /*1f30*/  PRMT R187, RZ, 0x7610, R187 ;  /* 0x00007610ffbb7816 */ /* 0x000fe200000000bb */
[----:B------:R-:W0:Y:S01]  /*1f40*/  LDC R229, c[0x0][0x238] ;  /* 0x00008e00ffe57b82 */ /* 0x000e220000000800 */
[C---:B------:R-:W-:Y:S01]  /*1f50*/  ISETP.GT.AND P1, PT, R114.reuse, 0x3, PT ;  /* 0x000000037200780c */ /* 0x040fe20003f24270 */
[--C-:B------:R-:W-:Y:S01]  /*1f60*/  IMAD.WIDE R4, R153, 0x2, R2.reuse ;  /* 0x0000000299047825 */ /* 0x100fe200078e0202 */
[C---:B------:R-:W-:Y:S02]  /*1f70*/  ISETP.GT.AND P2, PT, R114.reuse, 0x6, PT ;  /* 0x000000067200780c */ /* 0x040fe40003f44270 */
[C---:B------:R-:W-:Y:S01]  /*1f80*/  ISETP.GT.AND P3, PT, R114.reuse, 0x7, PT ;  /* 0x000000077200780c */ /* 0x040fe20003f64270 */
[----:B------:R-:W-:Y:S01]  /*1f90*/  IMAD.WIDE R6, R155, 0x2, R2 ;  /* 0x000000029b067825 */ /* 0x000fe200078e0202 */
[----:B------:R-:W-:-:S02]  /*1fa0*/  ISETP.GT.AND P4, PT, R114, 0x8, PT ;  /* 0x000000087200780c */ /* 0x000fc40003f84270 */
[----:B------:R-:W-:Y:S01]  /*1fb0*/  PRMT R197, RZ, 0x7610, R197 ;  /* 0x00007610ffc57816 */ /* 0x000fe200000000c5 */
[----:B------:R1:W2:Y:S01]  /*1fc0*/  @P0 LDG.E.U16 R187, desc[UR14][R4.64] ;  /* 0x0000000e04bb0981 */ /* 0x0002a2000c1e1500 */
[C---:B------:R-:W-:Y:S01]  /*1fd0*/  ISETP.GT.AND P0, PT, R114.reuse, 0x4, PT ;  /* 0x000000047200780c */ /* 0x040fe20003f04270 */
[----:B------:R-:W-:Y:S01]  /*1fe0*/  IMAD.WIDE R8, R161, 0x2, R2 ;  /* 0x00000002a1087825 */ /* 0x000fe200078e0202 */
[----:B------:R-:W-:Y:S02]  /*1ff0*/  PRMT R207, RZ, 0x7610, R207 ;  /* 0x00007610ffcf7816 */ /* 0x000fe400000000cf */
[----:B------:R3:W4:Y:S01]  /*2000*/  @P1 LDG.E.U16 R197, desc[UR14][R6.64] ;  /* 0x0000000e06c51981 */ /* 0x000722000c1e1500 */
[----:B------:R-:W-:Y:S01]  /*2010*/  PRMT R138, RZ, 0x7610, R138 ;  /* 0x00007610ff8a7816 */ /* 0x000fe2000000008a */
[----:B------:R-:W-:Y:S01]  /*2020*/  IMAD.WIDE R10, R163, 0x2, R2 ;  /* 0x00000002a30a7825 */ /* 0x000fe200078e0202 */
[----:B------:R-:W-:Y:S02]  /*2030*/  PRMT R195, RZ, 0x7610, R195 ;  /* 0x00007610ffc37816 */ /* 0x000fe400000000c3 */
[----:B------:R-:W-:Y:S01]  /*2040*/  PRMT R132, RZ, 0x7610, R132 ;  /* 0x00007610ff847816 */ /* 0x000fe20000000084 */
[----:B-1----:R-:W-:Y:S01]  /*2050*/  IMAD.WIDE R4, R157, 0x2, R2 ;  /* 0x000000029d047825 */ /* 0x002fe200078e0202 */
[C---:B------:R-:W-:Y:S01]  /*2060*/  ISETP.GT.AND P1, PT, R114.reuse, 0x5, PT ;  /* 0x000000057200780c */ /* 0x040fe20003f24270 */
[----:B------:R-:W5:Y:S01]  /*2070*/  @P2 LDG.E.U16 R138, desc[UR14][R8.64] ;  /* 0x0000000e088a2981 */ /* 0x000f62000c1e1500 */
[----:B------:R-:W-:Y:S01]  /*2080*/  PRMT R201, RZ, 0x7610, R201 ;  /* 0x00007610ffc97816 */ /* 0x000fe200000000c9 */
[--C-:B------:R-:W-:Y:S01]  /*2090*/  IMAD.WIDE R12, R165, 0x2, R2.reuse ;  /* 0x00000002a50c7825 */ /* 0x100fe200078e0202 */
[C---:B------:R-:W-:Y:S01]  /*20a0*/  ISETP.GT.AND P2, PT, R114.reuse, 0xb, PT ;  /* 0x0000000b7200780c */ /* 0x040fe20003f44270 */
[----:B------:R1:W5:Y:S01]  /*20b0*/  @P0 LDG.E.U16 R207, desc[UR14][R4.64] ;  /* 0x0000000e04cf0981 */ /* 0x000362000c1e1500 */
[----:B------:R-:W-:Y:S01]  /*20c0*/  ISETP.GT.AND P0, PT, R114, 0x9, PT ;  /* 0x000000097200780c */ /* 0x000fe20003f04270 */
[----:B---3--:R-:W-:-:S02]  /*20d0*/  IMAD.WIDE R6, R159, 0x2, R2 ;  /* 0x000000029f067825 */ /* 0x008fc400078e0202 */
[----:B------:R3:W5:Y:S01]  /*20e0*/  @P3 LDG.E.U16 R195, desc[UR14][R10.64] ;  /* 0x0000000e0ac33981 */ /* 0x000762000c1e1500 */
[----:B------:R-:W-:-:S03]  /*20f0*/  ISETP.GT.AND P3, PT, R114, 0xc, PT ;  /* 0x0000000c7200780c */ /* 0x000fc60003f64270 */
[----:B------:R0:W2:Y:S01]  /*2100*/  @P4 LDG.E.U16 R132, desc[UR14][R12.64] ;  /* 0x0000000e0c844981 */ /* 0x0000a2000c1e1500 */
[C---:B------:R-:W-:Y:S01]  /*2110*/  ISETP.GT.AND P4, PT, R114.reuse, 0xd, PT ;  /* 0x0000000d7200780c */ /* 0x040fe20003f84270 */
[----:B-1----:R-:W-:Y:S01]  /*2120*/  IMAD.WIDE R4, R167, 0x2, R2 ;  /* 0x00000002a7047825 */ /* 0x002fe200078e0202 */
[----:B------:R-:W-:Y:S01]  /*2130*/  PRMT R116, RZ, 0x7610, R116 ;  /* 0x00007610ff747816 */ /* 0x000fe20000000074 */
[----:B------:R1:W5:Y:S01]  /*2140*/  @P1 LDG.E.U16 R201, desc[UR14][R6.64] ;  /* 0x0000000e06c91981 */ /* 0x000362000c1e1500 */
[----:B------:R-:W-:Y:S01]  /*2150*/  PRMT R203, RZ, 0x7610, R203 ;  /* 0x00007610ffcb7816 */ /* 0x000fe200000000cb */
[----:B------:R-:W-:Y:S01]  /*2160*/  IMAD.WIDE R8, R171, 0x2, R2 ;  /* 0x00000002ab087825 */ /* 0x000fe200078e0202 */
[----:B------:R-:W-:Y:S02]  /*2170*/  PRMT R205, RZ, 0x7610, R205 ;  /* 0x00007610ffcd7816 */ /* 0x000fe400000000cd */
[----:B------:R-:W-:Y:S01]  /*2180*/  PRMT R199, RZ, 0x7610, R199 ;  /* 0x00007610ffc77816 */ /* 0x000fe200000000c7 */
[--C-:B---3--:R-:W-:Y:S01]  /*2190*/  IMAD.WIDE R10, R173, 0x2, R2.reuse ;  /* 0x00000002ad0a7825 */ /* 0x108fe200078e0202 */
[C---:B------:R-:W-:Y:S01]  /*21a0*/  ISETP.GT.AND P1, PT, R114.reuse, 0xa, PT ;  /* 0x0000000a7200780c */ /* 0x040fe20003f24270 */
[----:B------:R3:W4:Y:S02]  /*21b0*/  @P0 LDG.E.U16 R116, desc[UR14][R4.64] ;  /* 0x0000000e04740981 */ /* 0x000724000c1e1500 */
[----:B0-----:R-:W-:Y:S01]  /*21c0*/  IMAD.WIDE R12, R175, 0x2, R2 ;  /* 0x00000002af0c7825 */ /* 0x001fe200078e0202 */
[C---:B------:R-:W-:Y:S01]  /*21d0*/  ISETP.GT.AND P0, PT, R114.reuse, 0xe, PT ;  /* 0x0000000e7200780c */ /* 0x040fe20003f04270 */
[----:B------:R0:W5:Y:S01]  /*21e0*/  @P2 LDG.E.U16 R203, desc[UR14][R8.64] ;  /* 0x0000000e08cb2981 */ /* 0x000162000c1e1500 */
[----:B------:R-:W-:-:S03]  /*21f0*/  ISETP.GT.AND P2, PT, R114, 0x10, PT ;  /* 0x000000107200780c */ /* 0x000fc60003f44270 */
[----:B------:R0:W5:Y:S01]  /*2200*/  @P3 LDG.E.U16 R205, desc[UR14][R10.64] ;  /* 0x0000000e0acd3981 */ /* 0x000162000c1e1500 */
[----:B------:R-:W-:-:S03]  /*2210*/  ISETP.GT.AND P3, PT, R114, 0x11, PT ;  /* 0x000000117200780c */ /* 0x000fc60003f64270 */
[----:B------:R0:W5:Y:S01]  /*2220*/  @P4 LDG.E.U16 R199, desc[UR14][R12.64] ;  /* 0x0000000e0cc74981 */ /* 0x000162000c1e1500 */
[C---:B------:R-:W-:Y:S01]  /*2230*/  ISETP.GT.AND P4, PT, R114.reuse, 0x12, PT ;  /* 0x000000127200780c */ /* 0x040fe20003f84270 */
[----:B-1----:R-:W-:Y:S01]  /*2240*/  IMAD.WIDE R6, R169, 0x2, R2 ;  /* 0x00000002a9067825 */ /* 0x002fe200078e0202 */
[----:B------:R-:W-:Y:S02]  /*2250*/  PRMT R189, RZ, 0x7610, R189 ;  /* 0x00007610ffbd7816 */ /* 0x000fe400000000bd */
[----:B------:R-:W-:Y:S01]  /*2260*/  PRMT R0, RZ, 0x7610, R0 ;  /* 0x00007610ff007816 */ /* 0x000fe20000000000 */
[----:B---3--:R-:W-:Y:S01]  /*2270*/  IMAD.WIDE R4, R177, 0x2, R2 ;  /* 0x00000002b1047825 */ /* 0x008fe200078e0202 */
[----:B------:R-:W-:Y:S02]  /*2280*/  PRMT R134, RZ, 0x7610, R134 ;  /* 0x00007610ff867816 */ /* 0x000fe40000000086 */
[----:B------:R1:W3:Y:S01]  /*2290*/  @P1 LDG.E.U16 R189, desc[UR14][R6.64] ;  /* 0x0000000e06bd1981 */ /* 0x0002e2000c1e1500 */
[----:B------:R-:W-:Y:S01]  /*22a0*/  PRMT R136, RZ, 0x7610, R136 ;  /* 0x00007610ff887816 */ /* 0x000fe20000000088 */
[----:B0-----:R-:W-:Y:S01]  /*22b0*/  IMAD.WIDE R8, R181, 0x2, R2 ;  /* 0x00000002b5087825 */ /* 0x001fe200078e0202 */
[----:B------:R-:W-:Y:S01]  /*22c0*/  PRMT R191, RZ, 0x7610, R191 ;  /* 0x00007610ffbf7816 */ /* 0x000fe200000000bf */
[----:B------:R0:W5:Y:S01]  /*22d0*/  @P0 LDG.E.U16 R0, desc[UR14][R4.64] ;  /* 0x0000000e04000981 */ /* 0x000162000c1e1500 */
[----:B------:R-:W-:Y:S01]  /*22e0*/  ISETP.GT.AND P1, PT, R114, 0xf, PT ;  /* 0x0000000f7200780c */ /* 0x000fe20003f24270 */
[----:B------:R-:W-:-:S04]  /*22f0*/  IMAD.WIDE R10, R183, 0x2, R2 ;  /* 0x00000002b70a7825 */ /* 0x000fc800078e0202 */
[----:B------:R-:W-:Y:S01]  /*2300*/  IMAD.WIDE R12, R185, 0x2, R2 ;  /* 0x00000002b90c7825 */ /* 0x000fe200078e0202 */
[----:B------:R0:W4:Y:S01]  /*2310*/  @P2 LDG.E.U16 R134, desc[UR14][R8.64] ;  /* 0x0000000e08862981 */ /* 0x000122000c1e1500 */
[C---:B------:R-:W-:Y:S02]  /*2320*/  ISETP.GT.AND P0, PT, R114.reuse, 0x13, PT ;  /* 0x000000137200780c */ /* 0x040fe40003f04270 */
[C---:B------:R-:W-:Y:S01]  /*2330*/  ISETP.GT.AND P2, PT, R114.reuse, 0x15, PT ;  /* 0x000000157200780c */ /* 0x040fe20003f44270 */
[----:B------:R0:W3:Y:S01]  /*2340*/  @P3 LDG.E.U16 R136, desc[UR14][R10.64] ;  /* 0x0000000e0a883981 */ /* 0x0000e2000c1e1500 */
[----:B------:R-:W-:-:S03]  /*2350*/  ISETP.GT.AND P3, PT, R114, 0x16, PT ;  /* 0x000000167200780c */ /* 0x000fc60003f64270 */
[----:B------:R0:W5:Y:S01]  /*2360*/  @P4 LDG.E.U16 R191, desc[UR14][R12.64] ;  /* 0x0000000e0cbf4981 */ /* 0x000162000c1e1500 */
[C---:B------:R-:W-:Y:S01]  /*2370*/  ISETP.GT.AND P4, PT, R114.reuse, 0x17, PT ;  /* 0x000000177200780c */ /* 0x040fe20003f84270 */
[----:B-1----:R-:W-:Y:S01]  /*2380*/  IMAD.WIDE R6, R179, 0x2, R2 ;  /* 0x00000002b3067825 */ /* 0x002fe200078e0202 */
[----:B------:R-:W-:Y:S02]  /*2390*/  PRMT R193, RZ, 0x7610, R193 ;  /* 0x00007610ffc17816 */ /* 0x000fe400000000c1 */
[----:B------:R-:W-:Y:S01]  /*23a0*/  PRMT R217, RZ, 0x7610, R217 ;  /* 0x00007610ffd97816 */ /* 0x000fe200000000d9 */
[----:B0-----:R-:W-:Y:S01]  /*23b0*/  IMAD.WIDE R4, R143, 0x2, R2 ;  /* 0x000000028f047825 */ /* 0x001fe200078e0202 */
[----:B------:R-:W-:Y:S02]  /*23c0*/  PRMT R213, RZ, 0x7610, R213 ;  /* 0x00007610ffd57816 */ /* 0x000fe400000000d5 */
[----:B------:R0:W5:Y:S01]  /*23d0*/  @P1 LDG.E.U16 R193, desc[UR14][R6.64] ;  /* 0x0000000e06c11981 */ /* 0x000162000c1e1500 */
[----:B------:R-:W-:Y:S01]  /*23e0*/  PRMT R140, RZ, 0x7610, R140 ;  /* 0x00007610ff8c7816 */ /* 0x000fe2000000008c */
[----:B------:R-:W-:Y:S01]  /*23f0*/  IMAD.WIDE R8, R139, 0x2, R2 ;  /* 0x000000028b087825 */ /* 0x000fe200078e0202 */
[----:B------:R-:W-:Y:S01]  /*2400*/  PRMT R211, RZ, 0x7610, R211 ;  /* 0x00007610ffd37816 */ /* 0x000fe200000000d3 */
[----:B------:R1:W5:Y:S01]  /*2410*/  @P0 LDG.E.U16 R217, desc[UR14][R4.64] ;  /* 0x0000000e04d90981 */ /* 0x000362000c1e1500 */
[----:B------:R-:W-:Y:S01]  /*2420*/  ISETP.GT.AND P1, PT, R114, 0x14, PT ;  /* 0x000000147200780c */ /* 0x000fe20003f24270 */
[----:B------:R-:W-:-:S04]  /*2430*/  IMAD.WIDE R10, R137, 0x2, R2 ;  /* 0x00000002890a7825 */ /* 0x000fc800078e0202 */
[----:B------:R-:W-:Y:S01]  /*2440*/  IMAD.WIDE R12, R141, 0x2, R2 ;  /* 0x000000028d0c7825 */ /* 0x000fe200078e0202 */
[----:B------:R1:W5:Y:S01]  /*2450*/  @P2 LDG.E.U16 R213, desc[UR14][R8.64] ;  /* 0x0000000e08d52981 */ /* 0x000362000c1e1500 */
[C---:B------:R-:W-:Y:S02]  /*2460*/  ISETP.GT.AND P0, PT, R114.reuse, 0x18, PT ;  /* 0x000000187200780c */ /* 0x040fe40003f04270 */
[C---:B------:R-:W-:Y:S01]  /*2470*/  ISETP.GT.AND P2, PT, R114.reuse, 0x1a, PT ;  /* 0x0000001a7200780c */ /* 0x040fe20003f44270 */
[----:B------:R1:W5:Y:S01]  /*2480*/  @P3 LDG.E.U16 R140, desc[UR14][R10.64] ;  /* 0x0000000e0a8c3981 */ /* 0x000362000c1e1500 */
[----:B------:R-:W-:-:S03]  /*2490*/  ISETP.GT.AND P3, PT, R114, 0x1b, PT ;  /* 0x0000001b7200780c */ /* 0x000fc60003f64270 */
[----:B------:R1:W5:Y:S01]  /*24a0*/  @P4 LDG.E.U16 R211, desc[UR14][R12.64] ;  /* 0x0000000e0cd34981 */ /* 0x000362000c1e1500 */
[C---:B------:R-:W-:Y:S01]  /*24b0*/  ISETP.GT.AND P4, PT, R114.reuse, 0x1c, PT ;  /* 0x0000001c7200780c */ /* 0x040fe20003f84270 */
[----:B0-----:R-:W-:Y:S01]  /*24c0*/  IMAD.WIDE R6, R115, 0x2, R2 ;  /* 0x0000000273067825 */ /* 0x001fe200078e0202 */
[----:B------:R-:W-:Y:S02]  /*24d0*/  PRMT R215, RZ, 0x7610, R215 ;  /* 0x00007610ffd77816 */ /* 0x000fe400000000d7 */
[----:B------:R-:W-:Y:S01]  /*24e0*/  PRMT R142, RZ, 0x7610, R142 ;  /* 0x00007610ff8e7816 */ /* 0x000fe2000000008e */
[----:B-1----:R-:W-:Y:S01]  /*24f0*/  IMAD.WIDE R4, R133, 0x2, R2 ;  /* 0x0000000285047825 */ /* 0x002fe200078e0202 */
[----:B------:R-:W-:Y:S02]  /*2500*/  PRMT R219, RZ, 0x7610, R219 ;  /* 0x00007610ffdb7816 */ /* 0x000fe400000000db */
[----:B------:R0:W5:Y:S01]  /*2510*/  @P1 LDG.E.U16 R215, desc[UR14][R6.64] ;  /* 0x0000000e06d71981 */ /* 0x000162000c1e1500 */
[----:B------:R-:W-:Y:S01]  /*2520*/  PRMT R221, RZ, 0x7610, R221 ;  /* 0x00007610ffdd7816 */ /* 0x000fe200000000dd */
[----:B------:R-:W-:Y:S01]  /*2530*/  IMAD.WIDE R8, R129, 0x2, R2 ;  /* 0x0000000281087825 */ /* 0x000fe200078e0202 */
[----:B------:R-:W-:Y:S01]  /*2540*/  PRMT R223, RZ, 0x7610, R223 ;  /* 0x00007610ffdf7816 */ /* 0x000fe200000000df */
[----:B------:R1:W3:Y:S01]  /*2550*/  @P0 LDG.E.U16 R142, desc[UR14][R4.64] ;  /* 0x0000000e048e0981 */ /* 0x0002e2000c1e1500 */
[----:B------:R-:W-:Y:S01]  /*2560*/  ISETP.GT.AND P1, PT, R114, 0x19, PT ;  /* 0x000000197200780c */ /* 0x000fe20003f24270 */
[----:B------:R-:W-:-:S04]  /*2570*/  IMAD.WIDE R10, R135, 0x2, R2 ;  /* 0x00000002870a7825 */ /* 0x000fc800078e0202 */
[--C-:B------:R-:W-:Y:S01]  /*2580*/  IMAD.WIDE R12, R125, 0x2, R2.reuse ;  /* 0x000000027d0c7825 */ /* 0x100fe200078e0202 */
[----:B------:R1:W5:Y:S01]  /*2590*/  @P2 LDG.E.U16 R219, desc[UR14][R8.64] ;  /* 0x0000000e08db2981 */ /* 0x000362000c1e1500 */
[C---:B------:R-:W-:Y:S02]  /*25a0*/  ISETP.GT.AND P2, PT, R114.reuse, 0x1, PT ;  /* 0x000000017200780c */ /* 0x040fe40003f44270 */
[C---:B------:R-:W-:Y:S01]  /*25b0*/  ISETP.GT.AND P5, PT, R114.reuse, 0x1f, PT ;  /* 0x0000001f7200780c */ /* 0x040fe20003fa4270 */
[----:B------:R1:W5:Y:S01]  /*25c0*/  @P3 LDG.E.U16 R221, desc[UR14][R10.64] ;  /* 0x0000000e0add3981 */ /* 0x000362000c1e1500 */
[C---:B------:R-:W-:Y:S02]  /*25d0*/  ISETP.GT.AND P3, PT, R114.reuse, 0x1d, PT ;  /* 0x0000001d7200780c */ /* 0x040fe40003f64270 */
[C---:B------:R-:W-:Y:S01]  /*25e0*/  ISETP.GT.AND P0, PT, R114.reuse, RZ, PT ;  /* 0x000000ff7200720c */ /* 0x040fe20003f04270 */
[----:B------:R-:W5:Y:S01]  /*25f0*/  @P4 LDG.E.U16 R223, desc[UR14][R12.64] ;  /* 0x0000000e0cdf4981 */ /* 0x000f62000c1e1500 */
[----:B------:R-:W-:Y:S01]  /*2600*/  ISETP.GT.AND P4, PT, R114, 0x1e, PT ;  /* 0x0000001e7200780c */ /* 0x000fe20003f84270 */
[----:B0-----:R-:W-:Y:S01]  /*2610*/  IMAD.WIDE R6, R131, 0x2, R2 ;  /* 0x0000000283067825 */ /* 0x001fe200078e0202 */
[----:B------:R-:W-:-:S02]  /*2620*/  PRMT R144, RZ, 0x7610, R144 ;  /* 0x00007610ff907816 */ /* 0x000fc40000000090 */
[----:B------:R-:W-:Y:S01]  /*2630*/  PRMT R146, RZ, 0x7610, R146 ;  /* 0x00007610ff927816 */ /* 0x000fe20000000092 */
[----:B-1----:R-:W-:Y:S01]  /*2640*/  IMAD.WIDE R4, R123, 0x2, R2 ;  /* 0x000000027b047825 */ /* 0x002fe200078e0202 */
[----:B------:R-:W-:Y:S02]  /*2650*/  PRMT R227, RZ, 0x7610, R227 ;  /* 0x00007610ffe37816 */ /* 0x000fe400000000e3 */
[----:B------:R0:W5:Y:S01]  /*2660*/  @P1 LDG.E.U16 R144, desc[UR14][R6.64] ;  /* 0x0000000e06901981 */ /* 0x000162000c1e1500 */
[----:B------:R-:W-:Y:S01]  /*2670*/  PRMT R148, RZ, 0x7610, R148 ;  /* 0x00007610ff947816 */ /* 0x000fe20000000094 */
[----:B------:R-:W-:Y:S01]  /*2680*/  IMAD.WIDE R8, R127, 0x2, R2 ;  /* 0x000000027f087825 */ /* 0x000fe200078e0202 */
[----:B------:R-:W-:Y:S01]  /*2690*/  PRMT R225, RZ, 0x7610, R225 ;  /* 0x00007610ffe17816 */ /* 0x000fe200000000e1 */
[----:B------:R1:W5:Y:S01]  /*26a0*/  @P3 LDG.E.U16 R227, desc[UR14][R4.64] ;  /* 0x0000000e04e33981 */ /* 0x000362000c1e1500 */
[----:B------:R-:W-:Y:S01]  /*26b0*/  PRMT R150, RZ, 0x7610, R150 ;  /* 0x00007610ff967816 */ /* 0x000fe20000000096 */
[----:B------:R-:W-:-:S03]  /*26c0*/  IMAD.WIDE R10, R229, 0x2, R2 ;  /* 0x00000002e50a7825 */ /* 0x000fc600078e0202 */
[----:B------:R-:W5:Y:S01]  /*26d0*/  @P5 LDG.E.U16 R225, desc[UR14][R8.64] ;  /* 0x0000000e08e15981 */ /* 0x000f62000c1e1500 */
[----:B0-----:R-:W-:-:S03]  /*26e0*/  IMAD.WIDE R6, R121, 0x2, R2 ;  /* 0x0000000279067825 */ /* 0x001fc600078e0202 */
[----:B------:R-:W5:Y:S04]  /*26f0*/  @P2 LDG.E.U16 R146, desc[UR14][R10.64] ;  /* 0x0000000e0a922981 */ /* 0x000f68000c1e1500 */
[----:B------:R0:W5:Y:S04]  /*2700*/  @P4 LDG.E.U16 R148, desc[UR14][R6.64] ;  /* 0x0000000e06944981 */ /* 0x000168000c1e1500 */
[----:B------:R-:W5:Y:S01]  /*2710*/  @P0 LDG.E.U16 R150, desc[UR14][R2.64] ;  /* 0x0000000e02960981 */ /* 0x000f62000c1e1500 */
[----:B------:R-:W-:Y:S01]  /*2720*/  BAR.SYNC.DEFER_BLOCKING 0x0 ;  /* 0x0000000000007b1d */ /* 0x000fe20000010000 */
[----:B------:R-:W-:Y:S01]  /*2730*/  ISETP.GE.AND P1, PT, R147, R114, PT ;  /* 0x000000729300720c */ /* 0x000fe20003f26270 */
[----:B-1----:R-:W-:-:S02]  /*2740*/  IMAD.MOV.U32 R4, RZ, RZ, R88 ;  /* 0x000000ffff047224 */ /* 0x002fc400078e0058 */
[----:B------:R-:W-:Y:S01]  /*2750*/  IMAD.MOV.U32 R5, RZ, RZ, R89 ;  /* 0x000000ffff057224 */ /* 0x000fe200078e0059 */
[----:B------:R-:W-:Y:S01]  /*2760*/  PRMT R229, RZ, 0x7610, R229 ;  /* 0x00007610ffe57816 */ /* 0x000fe200000000e5 */
[----:B------:R-:W-:Y:S01]  /*2770*/  IMAD.WIDE R12, R117, 0x2, R4 ;  /* 0x00000002750c7825 */ /* 0x000fe200078e0204 */
[----:B------:R-:W-:-:S03]  /*2780*/  PRMT R231, RZ, 0x7610, R231 ;  /* 0x00007610ffe77816 */ /* 0x000fc600000000e7 */
[----:B0-----:R-:W-:Y:S02]  /*2790*/  IMAD.MOV.U32 R6, RZ, RZ, R18 ;  /* 0x000000ffff067224 */ /* 0x001fe400078e0012 */
[----:B------:R-:W-:Y:S02]  /*27a0*/  IMAD.MOV.U32 R7, RZ, RZ, R19 ;  /* 0x000000ffff077224 */ /* 0x000fe400078e0013 */
[----:B------:R-:W-:Y:S02]  /*27b0*/  IMAD.MOV.U32 R8, RZ, RZ, R16 ;  /* 0x000000ffff087224 */ /* 0x000fe400078e0010 */
[----:B------:R-:W-:Y:S02]  /*27c0*/  IMAD.MOV.U32 R9, RZ, RZ, R17 ;  /* 0x000000ffff097224 */ /* 0x000fe400078e0011 */
[----:B------:R-:W-:Y:S02]  /*27d0*/  IMAD.MOV.U32 R10, RZ, RZ, R20 ;  /* 0x000000ffff0a7224 */ /* 0x000fe400078e0014 */
[----:B------:R-:W-:Y:S01]  /*27e0*/  IMAD.MOV.U32 R11, RZ, RZ, R21 ;  /* 0x000000ffff0b7224 */ /* 0x000fe200078e0015 */
[----:B------:R0:W5:Y:S01]  /*27f0*/  @!P1 LDG.E.U16 R229, desc[UR14][R12.64] ;  /* 0x0000000e0ce59981 */ /* 0x000162000c1e1500 */
[----:B------:R-:W-:Y:S01]  /*2800*/  PRMT R233, RZ, 0x7610, R233 ;  /* 0x00007610ffe97816 */ /* 0x000fe200000000e9 */
[----:B------:R-:W-:Y:S01]  /*2810*/  IMAD.WIDE R16, R117, 0x2, R14 ;  /* 0x0000000275107825 */ /* 0x000fe200078e020e */
[----:B------:R-:W-:-:S02]  /*2820*/  PRMT R235, RZ, 0x7610, R235 ;  /* 0x00007610ffeb7816 */ /* 0x000fc400000000eb */
[----:B------:R-:W-:Y:S01]  /*2830*/  PRMT R237, RZ, 0x7610, R237 ;  /* 0x00007610ffed7816 */ /* 0x000fe200000000ed */
[C---:B------:R-:W-:Y:S01]  /*2840*/  IMAD.WIDE R20, R117.reuse, 0x2, R10 ;  /* 0x0000000275147825 */ /* 0x040fe200078e020a */
[----:B------:R-:W-:Y:S01]  /*2850*/  PRMT R239, RZ, 0x7610, R239 ;  /* 0x00007610ffef7816 */ /* 0x000fe200000000ef */
[----:B------:R1:W5:Y:S02]  /*2860*/  @!P1 LDG.E.U16 R231, desc[UR14][R16.64] ;  /* 0x0000000e10e79981 */ /* 0x000364000c1e1500 */
[----:B0-----:R-:W-:Y:S02]  /*2870*/  IMAD.MOV.U32 R12, RZ, RZ, R22 ;  /* 0x000000ffff0c7224 */ /* 0x001fe400078e0016 */
[----:B------:R-:W-:Y:S01]  /*2880*/  IMAD.MOV.U32 R13, RZ, RZ, R23 ;  /* 0x000000ffff0d7224 */ /* 0x000fe200078e0017 */
[----:B------:R0:W5:Y:S01]  /*2890*/  @!P1 LDG.E.U16 R235, desc[UR14][R20.64] ;  /* 0x0000000e14eb9981 */ /* 0x000162000c1e1500 */
[----:B------:R-:W-:-:S04]  /*28a0*/  IMAD.WIDE R22, R117, 0x2, R8 ;  /* 0x0000000275167825 */ /* 0x000fc800078e0208 */
[C---:B------:R-:W-:Y:S01]  /*28b0*/  IMAD.WIDE R18, R117.reuse, 0x2, R12 ;  /* 0x0000000275127825 */ /* 0x040fe200078e020c */
[----:B------:R-:W5:Y:S03]  /*28c0*/  @!P1 LDG.E.U16 R237, desc[UR14][R22.64] ;  /* 0x0000000e16ed9981 */ /* 0x000f66000c1e1500 */
[----:B------:R-:W-:Y:S01]  /*28d0*/  IMAD.WIDE R88, R117, 0x2, R6 ;  /* 0x0000000275587825 */ /* 0x000fe200078e0206 */
[----:B------:R0:W5:Y:S03]  /*28e0*/  @!P1 LDG.E.U16 R233, desc[UR14][R18.64] ;  /* 0x0000000e12e99981 */ /* 0x000166000c1e1500 */
[----:B-1----:R-:W-:Y:S01]  /*28f0*/  IMAD.MOV.U32 R16, RZ, RZ, R94 ;  /* 0x000000ffff107224 */ /* 0x002fe200078e005e */
[----:B------:R1:W5:Y:S01]  /*2900*/  @!P1 LDG.E.U16 R239, desc[UR14][R88.64] ;  /* 0x0000000e58ef9981 */ /* 0x000362000c1e1500 */
[----:B------:R-:W-:-:S02]  /*2910*/  IMAD.MOV.U32 R17, RZ, RZ, R95 ;  /* 0x000000ffff117224 */ /* 0x000fc400078e005f */
[----:B0-----:R-:W-:Y:S02]  /*2920*/  IMAD.MOV.U32 R20, RZ, RZ, R92 ;  /* 0x000000ffff147224 */ /* 0x001fe400078e005c */
[----:B------:R-:W-:Y:S02]  /*2930*/  IMAD.MOV.U32 R21, RZ, RZ, R93 ;  /* 0x000000ffff157224 */ /* 0x000fe400078e005d */
[----:B------:R-:W-:Y:S02]  /*2940*/  IMAD.MOV.U32 R18, RZ, RZ, R90 ;  /* 0x000000ffff127224 */ /* 0x000fe400078e005a */
[----:B------:R-:W-:Y:S02]  /*2950*/  IMAD.MOV.U32 R19, RZ, RZ, R91 ;  /* 0x000000ffff137224 */ /* 0x000fe400078e005b */
[----:B------:R-:W-:Y:S02]  /*2960*/  IMAD.MOV.U32 R22, RZ, RZ, R98 ;  /* 0x000000ffff167224 */ /* 0x000fe400078e0062 */
[----:B------:R-:W-:-:S02]  /*2970*/  IMAD.MOV.U32 R23, RZ, RZ, R99 ;  /* 0x000000ffff177224 */ /* 0x000fc400078e0063 */
[----:B-1----:R-:W-:Y:S02]  /*2980*/  IMAD.MOV.U32 R88, RZ, RZ, R96 ;  /* 0x000000ffff587224 */ /* 0x002fe400078e0060 */
[----:B------:R-:W-:Y:S01]  /*2990*/  IMAD.MOV.U32 R89, RZ, RZ, R97 ;  /* 0x000000ffff597224 */ /* 0x000fe200078e0061 */
[----:B------:R-:W-:Y:S01]  /*29a0*/  PRMT R241, RZ, 0x7610, R241 ;  /* 0x00007610fff17816 */ /* 0x000fe200000000f1 */
[C---:B------:R-:W-:Y:S01]  /*29b0*/  IMAD.WIDE R92, R117.reuse, 0x2, R22 ;  /* 0x00000002755c7825 */ /* 0x040fe200078e0216 */
[----:B------:R-:W-:Y:S02]  /*29c0*/  PRMT R245, RZ, 0x7610, R245 ;  /* 0x00007610fff57816 */ /* 0x000fe400000000f5 */
[----:B------:R-:W-:Y:S01]  /*29d0*/  PRMT R249, RZ, 0x7610, R249 ;  /* 0x00007610fff97816 */ /* 0x000fe200000000f9 */
[C---:B------:R-:W-:Y:S01]  /*29e0*/  IMAD.WIDE R90, R117.reuse, 0x2, R88 ;  /* 0x00000002755a7825 */ /* 0x040fe200078e0258 */
[----:B------:R-:W-:Y:S02]  /*29f0*/  PRMT R152, RZ, 0x7610, R152 ;  /* 0x00007610ff987816 */ /* 0x000fe40000000098 */
[----:B------:R-:W-:Y:S01]  /*2a00*/  PRMT R156, RZ, 0x7610, R156 ;  /* 0x00007610ff9c7816 */ /* 0x000fe2000000009c */
[C---:B------:R-:W-:Y:S01]  /*2a10*/  IMAD.WIDE R94, R117.reuse, 0x2, R20 ;  /* 0x00000002755e7825 */ /* 0x040fe200078e0214 */
[----:B------:R0:W5:Y:S03]  /*2a20*/  @!P1 LDG.E.U16 R241, desc[UR14][R90.64] ;  /* 0x0000000e5af19981 */ /* 0x000166000c1e1500 */
[C---:B------:R-:W-:Y:S01]  /*2a30*/  IMAD.WIDE R96, R117.reuse, 0x2, R18 ;  /* 0x0000000275607825 */ /* 0x040fe200078e0212 */
[----:B------:R1:W5:Y:S03]  /*2a40*/  @!P1 LDG.E.U16 R245, desc[UR14][R92.64] ;  /* 0x0000000e5cf59981 */ /* 0x000366000c1e1500 */
[----:B------:R-:W-:Y:S01]  /*2a50*/  IMAD.WIDE R98, R117, 0x2, R16 ;  /* 0x0000000275627825 */ /* 0x000fe200078e0210 */
[----:B------:R1:W5:Y:S03]  /*2a60*/  @!P1 LDG.E.U16 R249, desc[UR14][R94.64] ;  /* 0x0000000e5ef99981 */ /* 0x000366000c1e1500 */
[----:B0-----:R-:W-:Y:S01]  /*2a70*/  IMAD.MOV.U32 R90, RZ, RZ, R106 ;  /* 0x000000ffff5a7224 */ /* 0x001fe200078e006a */
[----:B------:R0:W5:Y:S01]  /*2a80*/  @!P1 LDG.E.U16 R152, desc[UR14][R96.64] ;  /* 0x0000000e60989981 */ /* 0x000162000c1e1500 */
[----:B------:R-:W-:-:S02]  /*2a90*/  IMAD.MOV.U32 R91, RZ, RZ, R107 ;  /* 0x000000ffff5b7224 */ /* 0x000fc400078e006b */
[----:B-1----:R-:W-:Y:S01]  /*2aa0*/  IMAD.MOV.U32 R92, RZ, RZ, R208 ;  /* 0x000000ffff5c7224 */ /* 0x002fe200078e00d0 */
[----:B------:R1:W5:Y:S01]  /*2ab0*/  @!P1 LDG.E.U16 R156, desc[UR14][R98.64] ;  /* 0x0000000e629c9981 */ /* 0x000362000c1e1500 */
[----:B------:R-:W-:Y:S02]  /*2ac0*/  IMAD.MOV.U32 R93, RZ, RZ, R209 ;  /* 0x000000ffff5d7224 */ /* 0x000fe400078e00d1 */
[----:B------:R-:W-:Y:S02]  /*2ad0*/  IMAD.MOV.U32 R94, RZ, RZ, R104 ;  /* 0x000000ffff5e7224 */ /* 0x000fe400078e0068 */
[----:B------:R-:W-:Y:S02]  /*2ae0*/  IMAD.MOV.U32 R95, RZ, RZ, R105 ;  /* 0x000000ffff5f7224 */ /* 0x000fe400078e0069 */
[----:B0-----:R-:W-:Y:S02]  /*2af0*/  IMAD.MOV.U32 R96, RZ, RZ, R102 ;  /* 0x000000ffff607224 */ /* 0x001fe400078e0066 */
        /* <DEDUP_REMOVED lines=8> */
[----:B------:R-:W-:Y:S01]  /*2b80*/  PRMT R154, RZ, 0x7610, R154 ;  /* 0x00007610ff9a7816 */ /* 0x000fe2000000009a */
[----:B------:R-:W5:Y:S01]  /*2b90*/  @!P1 LDG.E.U16 R243, desc[UR14][R100.64] ;  /* 0x0000000e64f39981 */ /* 0x000f62000c1e1500 */
[----:B------:R-:W-:Y:S01]  /*2ba0*/  PRMT R158, RZ, 0x7610, R158 ;  /* 0x00007610ff9e7816 */ /* 0x000fe2000000009e */
[----:B------:R-:W-:-:S02]  /*2bb0*/  IMAD.WIDE R104, R117, 0x2, R98 ;  /* 0x0000000275687825 */ /* 0x000fc400078e0262 */
[----:B------:R-:W5:Y:S02]  /*2bc0*/  @!P1 LDG.E.U16 R247, desc[UR14][R102.64] ;  /* 0x0000000e66f79981 */ /* 0x000f64000c1e1500 */
[C---:B------:R-:W-:Y:S02]  /*2bd0*/  IMAD.WIDE R106, R117.reuse, 0x2, R90 ;  /* 0x00000002756a7825 */ /* 0x040fe400078e025a */
[----:B------:R-:W5:Y:S02]  /*2be0*/  @!P1 LDG.E.U16 R251, desc[UR14][R104.64] ;  /* 0x0000000e68fb9981 */ /* 0x000f64000c1e1500 */
[----:B------:R-:W-:Y:S02]  /*2bf0*/  IMAD.WIDE R208, R117, 0x2, R94 ;  /* 0x0000000275d07825 */ /* 0x000fe400078e025e */
[----:B------:R-:W5:Y:S04]  /*2c00*/  @!P1 LDG.E.U16 R154, desc[UR14][R106.64] ;  /* 0x0000000e6a9a9981 */ /* 0x000f68000c1e1500 */
[----:B------:R-:W5:Y:S04]  /*2c10*/  @!P1 LDG.E.U16 R158, desc[UR14][R208.64] ;  /* 0x0000000ed09e9981 */ /* 0x000f68000c1e1500 */
[----:B--2---:R-:W-:Y:S04]  /*2c20*/  STS.U16 [R111+UR12+0x400], R132 ;  /* 0x000400846f007988 */ /* 0x004fe8000800040c */
[----:B----4-:R-:W-:Y:S04]  /*2c30*/  STS.U16 [R111+UR12+0x800], R134 ;  /* 0x000800866f007988 */ /* 0x010fe8000800040c */
[----:B---3--:R-:W-:Y:S04]  /*2c40*/  STS.U16 [R111+UR12+0xc00], R142 ;  /* 0x000c008e6f007988 */ /* 0x008fe8000800040c */
[----:B-----5:R-:W-:Y:S04]  /*2c50*/  STS.U16 [R111+UR12], R150 ;  /* 0x000000966f007988 */ /* 0x020fe8000800040c */
[----:B------:R-:W-:Y:S04]  /*2c60*/  STS.U16 [R151+UR12+0x80], R146 ;  /* 0x0000809297007988 */ /* 0x000fe8000800040c */
[----:B------:R-:W-:Y:S04]  /*2c70*/  STS.U16 [R151+UR12+0x480], R116 ;  /* 0x0004807497007988 */ /* 0x000fe8000800040c */
[----:B------:R-:W-:Y:S04]  /*2c80*/  STS.U16 [R151+UR12+0x880], R136 ;  /* 0x0008808897007988 */ /* 0x000fe8000800040c */
[----:B------:R-:W-:Y:S04]  /*2c90*/  STS.U16 [R151+UR12+0xc80], R144 ;  /* 0x000c809097007988 */ /* 0x000fe8000800040c */
[----:B------:R0:W-:Y:S04]  /*2ca0*/  STS.U16 [R130+UR12+0x100], R187 ;  /* 0x000100bb82007988 */ /* 0x0001e8000800040c */
        /* <DEDUP_REMOVED lines=38> */
[----:B------:R1:W-:Y:S01]  /*2f10*/  STS.U16 [R120+UR12+0x2f00], R158 ;  /* 0x002f009e78007988 */ /* 0x0003e2000800040c */
[----:B------:R2:W-:Y:S06]  /*2f20*/  MEMBAR.ALL.CTA ;  /* 0x0000000000007992 */ /* 0x0005ec0000008000 */
[----:B--2---:R-:W2:Y:S01]  /*2f30*/  FENCE.VIEW.ASYNC.S ;  /* 0x00000000000073c6 */ /* 0x004ea20000000000 */
[----:B------:R-:W-:Y:S01]  /*2f40*/  R2UR UR4, R113 ;  /* 0x00000000710472ca */ /* 0x000fe200000e0000 */
[----:B--2---:R-:W-:Y:S06]  /*2f50*/  BAR.SYNC.DEFER_BLOCKING 0x0 ;  /* 0x0000000000007b1d */ /* 0x004fec0000010000 */
[----:B------:R-:W-:Y:S01]  /*2f60*/  UMOV UR5, 0x40000040 ;  /* 0x4000004000057882 */ /* 0x000fe20000000000 */
[----:B------:R-:W-:-:S06]  /*2f70*/  WARPGROUP.ARRIVE ;  /* 0x00000000000079c5 */ /* 0x000fcc0000000000 */
[----:B------:R-:W-:Y:S01]  /*2f80*/  HGMMA.64x64x16.F32 R56, gdesc[UR4].tnspA, R56 ;  /* 0x20e00000043879f0 */ /* 0x000fe20008700838 */
[----:B------:R-:W-:Y:S01]  /*2f90*/  UMOV UR18, UR6 ;  /* 0x0000000600127c82 */ /* 0x000fe20008000000 */
[----:B------:R-:W-:Y:S02]  /*2fa0*/  UMOV UR19, UR7 ;  /* 0x0000000700137c82 */ /* 0x000fe40008000000 */
[----:B------:R-:W-:Y:S04]  /*2fb0*/  HGMMA.64x64x16.F32 R56, gdesc[UR8].tnspA, R56 ;  /* 0x20e00000083879f0 */ /* 0x000fe80008700838 */
[----:B------:R-:W-:Y:S01]  /*2fc0*/  HGMMA.64x64x16.F32 R24, gdesc[UR16].tnspA, R24 ;  /* 0x20e00000101879f0 */ /* 0x000fe20008700818 */
[----:B------:R-:W-:Y:S01]  /*2fd0*/  UMOV UR22, UR10 ;  /* 0x0000000a00167c82 */ /* 0x000fe20008000000 */
[----:B------:R-:W-:Y:S01]  /*2fe0*/  UMOV UR23, UR11 ;  /* 0x0000000b00177c82 */ /* 0x000fe20008000000 */
[----:B------:R-:W-:-:S05]  /*2ff0*/  VIADD R118, R118, 0xffffffff ;  /* 0xffffffff76767836 */ /* 0x000fca0000000000 */
[----:B------:R-:W-:Y:S01]  /*3000*/  ISETP.NE.U32.AND P0, PT, R118, RZ, PT ;  /* 0x000000ff7600720c */ /* 0x000fe20003f05070 */
[----:B------:R-:W-:Y:S01]  /*3010*/  HGMMA.64x64x16.F32 R24, gdesc[UR20].tnspA, R24, gsb0 ;  /* 0x20e00000141879f0 */ /* 0x000fe20008000818 */
[----:B------:R-:W-:-:S04]  /*3020*/  IMAD.WIDE R20, R145, 0x2, R20 ;  /* 0x0000000291147825 */ /* 0x000fc800078e0214 */
        /* <DEDUP_REMOVED lines=9> */
[----:B------:R-:W-:Y:S02]  /*30c0*/  IMAD.MOV.U32 R92, RZ, RZ, R20 ;  /* 0x000000ffff5c7224 */ /* 0x000fe400078e0014 */
[----:B------:R-:W-:Y:S02]  /*30d0*/  IMAD.MOV.U32 R93, RZ, RZ, R21 ;  /* 0x000000ffff5d7224 */ /* 0x000fe400078e0015 */
[----:B------:R-:W-:-:S04]  /*30e0*/  IMAD.WIDE R96, R145, 0x2, R88 ;  /* 0x0000000291607825 */ /* 0x000fc800078e0258 */
[----:B------:R-:W-:-:S04]  /*30f0*/  IMAD.WIDE R18, R145, 0x2, R6 ;  /* 0x0000000291127825 */ /* 0x000fc800078e0206 */
[----:B------:R-:W-:-:S04]  /*3100*/  IMAD.WIDE R16, R145, 0x2, R8 ;  /* 0x0000000291107825 */ /* 0x000fc800078e0208 */
[----:B------:R-:W-:-:S04]  /*3110*/  IMAD.WIDE R20, R145, 0x2, R10 ;  /* 0x0000000291147825 */ /* 0x000fc800078e020a */
[----:B------:R-:W-:-:S04]  /*3120*/  IMAD.WIDE R22, R145, 0x2, R12 ;  /* 0x0000000291167825 */ /* 0x000fc800078e020c */
[----:B------:R-:W-:-:S04]  /*3130*/  IMAD.WIDE R14, R145, 0x2, R14 ;  /* 0x00000002910e7825 */ /* 0x000fc800078e020e */
[----:B------:R-:W-:-:S04]  /*3140*/  IMAD.WIDE R88, R145, 0x2, R4 ;  /* 0x0000000291587825 */ /* 0x000fc800078e0204 */
[----:B0-----:R-:W-:Y:S01]  /*3150*/  IMAD.MOV.U32 R187, RZ, RZ, R3 ;  /* 0x000000ffffbb7224 */ /* 0x001fe200078e0003 */
[----:B------:R-:W-:Y:S02]  /*3160*/  WARPGROUP.DEPBAR.LE gsb0, 0x0 ;  /* 0x00008000000079c5 */ /* 0x000fe40000010000 */
[----:B------:R-:W-:Y:S01]  /*3170*/  VIADD R114, R114, 0xffffffe0 ;  /* 0xffffffe072727836 */ /* 0x000fe20000000000 */
[----:B-1----:R-:W-:Y:S06]  /*3180*/  @P0 BRA `(.L_x_1) ;  /* 0xffffffec00600947 */ /* 0x002fec000383ffff */
[----:B------:R-:W-:Y:S02]  /*3190*/  F2FP.F16.F32.PACK_AB R55, R55, R54 ;  /* 0x000000363737723e */ /* 0x000fe400000000ff */
[----:B------:R-:W-:Y:S02]  /*31a0*/  F2FP.F16.F32.PACK_AB R51, R51, R50 ;  /* 0x000000323333723e */ /* 0x000fe400000000ff */
[----:B------:R-:W-:Y:S02]  /*31b0*/  F2FP.F16.F32.PACK_AB R47, R47, R46 ;  /* 0x0000002e2f2f723e */ /* 0x000fe400000000ff */
[----:B------:R-:W-:Y:S02]  /*31c0*/  F2FP.F16.F32.PACK_AB R43, R43, R42 ;  /* 0x0000002a2b2b723e */ /* 0x000fe400000000ff */
[----:B------:R-:W-:Y:S02]  /*31d0*/  F2FP.F16.F32.PACK_AB R39, R39, R38 ;  /* 0x000000262727723e */ /* 0x000fe400000000ff */
[----:B------:R-:W-:-:S02]  /*31e0*/  F2FP.F16.F32.PACK_AB R35, R35, R34 ;  /* 0x000000222323723e */ /* 0x000fc400000000ff */
        /* <DEDUP_REMOVED lines=25> */
[----:B------:R-:W-:-:S07]  /*3380*/  F2FP.F16.F32.PACK_AB R8, R57, R56 ;  /* 0x000000383908723e */ /* 0x000fce00000000ff */
.L_x_0:
[----:B------:R-:W0:Y:S01]  /*3390*/  S2R R12, SR_TID.X ;  /* 0x00000000000c7919 */ /* 0x000e220000002100 */
[----:B------:R-:W-:Y:S01]  /*33a0*/  ULDC.64 UR6, c[0x0][0x228] ;  /* 0x00008a0000067ab9 */ /* 0x000fe20000000a00 */
[C-C-:B------:R-:W-:Y:S01]  /*33b0*/  LOP3.LUT R17, R110.reuse, 0x1, R109.reuse, 0xfe, !PT ;  /* 0x000000016e117812 */ /* 0x140fe200078efe6d */
[----:B------:R-:W-:Y:S01]  /*33c0*/  ULDC UR4, c[0x0][0x244] ;  /* 0x0000910000047ab9 */ /* 0x000fe20000000800 */
[--C-:B------:R-:W-:Y:S02]  /*33d0*/  LOP3.LUT R16, R110, 0x2, R109.reuse, 0xfe, !PT ;  /* 0x000000026e107812 */ /* 0x100fe400078efe6d */
[----:B------:R-:W-:Y:S01]  /*33e0*/  ISETP.GE.AND P0, PT, R108, UR6, PT ;  /* 0x000000066c007c0c */ /* 0x000fe2000bf06270 */
[----:B------:R-:W-:Y:S01]  /*33f0*/  ULDC UR6, c[0x0][0x248] ;  /* 0x0000920000067ab9 */ /* 0x000fe20000000800 */
[----:B------:R-:W-:Y:S02]  /*3400*/  LOP3.LUT R15, R110, 0x3, R109, 0xfe, !PT ;  /* 0x000000036e0f7812 */ /* 0x000fe400078efe6d */
[----:B------:R-:W-:-:S02]  /*3410*/  ISETP.LT.AND P2, PT, R17, UR7, !P0 ;  /* 0x0000000711007c0c */ /* 0x000fc4000c741270 */
[----:B------:R-:W-:Y:S02]  /*3420*/  ISETP.LT.AND P1, PT, R16, UR7, !P0 ;  /* 0x0000000710007c0c */ /* 0x000fe4000c721270 */
[--C-:B------:R-:W-:Y:S02]  /*3430*/  LOP3.LUT R14, R110, 0x4, R109.reuse, 0xfe, !PT ;  /* 0x000000046e0e7812 */ /* 0x100fe400078efe6d */
[----:B------:R-:W-:Y:S02]  /*3440*/  ISETP.LT.AND P4, PT, R15, UR7, !P0 ;  /* 0x000000070f007c0c */ /* 0x000fe4000c781270 */
[----:B------:R-:W-:Y:S02]  /*3450*/  ISETP.LT.AND P3, PT, R14, UR7, !P0 ;  /* 0x000000070e007c0c */ /* 0x000fe4000c761270 */
[C---:B------:R-:W-:Y:S02]  /*3460*/  LOP3.LUT R0, R110.reuse, R109, RZ, 0xfc, !PT ;  /* 0x0000006d6e007212 */ /* 0x040fe400078efcff */
[----:B------:R-:W-:-:S02]  /*3470*/  LOP3.LUT R117, R110, 0x5, R109, 0xfe, !PT ;  /* 0x000000056e757812 */ /* 0x000fc400078efe6d */
[----:B------:R-:W-:Y:S02]  /*3480*/  ISETP.LT.AND P5, PT, R0, UR7, !P0 ;  /* 0x0000000700007c0c */ /* 0x000fe4000c7a1270 */
[C-C-:B------:R-:W-:Y:S02]  /*3490*/  LOP3.LUT R116, R110.reuse, 0x6, R109.reuse, 0xfe, !PT ;  /* 0x000000066e747812 */ /* 0x140fe400078efe6d */
[C-C-:B------:R-:W-:Y:S02]  /*34a0*/  LOP3.LUT R115, R110.reuse, 0x7, R109.reuse, 0xfe, !PT ;  /* 0x000000076e737812 */ /* 0x140fe400078efe6d */
[--C-:B------:R-:W-:Y:S01]  /*34b0*/  LOP3.LUT R114, R110, 0x8, R109.reuse, 0xfe, !PT ;  /* 0x000000086e727812 */ /* 0x100fe200078efe6d */
[----:B0-----:R-:W-:Y:S01]  /*34c0*/  IMAD.SHL.U32 R3, R12, 0x40, RZ ;  /* 0x000000400c037824 */ /* 0x001fe200078e00ff */
[--C-:B------:R-:W-:Y:S01]  /*34d0*/  LOP3.LUT R113, R110, 0x9, R109.reuse, 0xfe, !PT ;  /* 0x000000096e717812 */ /* 0x100fe200078efe6d */
[----:B------:R-:W-:Y:S01]  /*34e0*/  IMAD.SHL.U32 R2, R12, 0x10, RZ ;  /* 0x000000100c027824 */ /* 0x000fe200078e00ff */
[----:B------:R-:W-:-:S02]  /*34f0*/  LOP3.LUT R112, R110, 0xa, R109, 0xfe, !PT ;  /* 0x0000000a6e707812 */ /* 0x000fc400078efe6d */
[----:B------:R-:W-:Y:S01]  /*3500*/  LOP3.LUT R13, R3, 0x400, RZ, 0xc0, !PT ;  /* 0x00000400030d7812 */ /* 0x000fe200078ec0ff */
[----:B------:R-:W-:Y:S01]  /*3510*/  IMAD.SHL.U32 R3, R12, 0x8, RZ ;  /* 0x000000080c037824 */ /* 0x000fe200078e00ff */
[----:B------:R-:W-:Y:S02]  /*3520*/  LOP3.LUT R2, R2, 0xf0, RZ, 0xc0, !PT ;  /* 0x000000f002027812 */ /* 0x000fe400078ec0ff */
[----:B------:R-:W-:Y:S02]  /*3530*/  LOP3.LUT R12, R12, 0x7f, RZ, 0xc0, !PT ;  /* 0x0000007f0c0c7812 */ /* 0x000fe400078ec0ff */
[----:B------:R-:W-:Y:S02]  /*3540*/  IADD3 R2, R13, UR12, R2 ;  /* 0x0000000c0d027c10 */ /* 0x000fe4000fffe002 */
[----:B------:R-:W-:Y:S02]  /*3550*/  LOP3.LUT R3, R3, 0x300, RZ, 0xc0, !PT ;  /* 0x0000030003037812 */ /* 0x000fe400078ec0ff */
[----:B------:R-:W-:-:S02]  /*3560*/  LOP3.LUT R111, R110, 0xb, R109, 0xfe, !PT ;  /* 0x0000000b6e6f7812 */ /* 0x000fc400078efe6d */
[--C-:B------:R-:W-:Y:S01]  /*3570*/  LOP3.LUT R107, R110, 0xc, R109.reuse, 0xfe, !PT ;  /* 0x0000000c6e6b7812 */ /* 0x100fe200078efe6d */
[----:B------:R-:W-:Y:S01]  /*3580*/  IMAD.IADD R59, R3, 0x1, R2 ;  /* 0x00000001033b7824 */ /* 0x000fe200078e0202 */
[----:B------:R-:W-:Y:S01]  /*3590*/  BAR.SYNC.DEFER_BLOCKING 0x0 ;  /* 0x0000000000007b1d */ /* 0x000fe20000010000 */
[----:B------:R-:W-:Y:S01]  /*35a0*/  LEA R3, R12, UR12, 0x4 ;  /* 0x0000000c0c037c11 */ /* 0x000fe2000f8e20ff */
[----:B------:R-:W-:Y:S01]  /*35b0*/  IMAD R2, R108, UR4, RZ ;  /* 0x000000046c027c24 */ /* 0x000fe2000f8e02ff */
[C-C-:B------:R-:W-:Y:S02]  /*35c0*/  LOP3.LUT R106, R110.reuse, 0xd, R109.reuse, 0xfe, !PT ;  /* 0x0000000d6e6a7812 */ /* 0x140fe400078efe6d */
[C-C-:B------:R-:W-:Y:S01]  /*35d0*/  LOP3.LUT R105, R110.reuse, 0xe, R109.reuse, 0xfe, !PT ;  /* 0x0000000e6e697812 */ /* 0x140fe200078efe6d */
[----:B------:R-:W-:Y:S01]  /*35e0*/  ULDC.64 UR4, c[0x0][0x220] ;  /* 0x0000880000047ab9 */ /* 0x000fe20000000a00 */
[C-C-:B------:R-:W-:Y:S02]  /*35f0*/  LOP3.LUT R104, R110.reuse, 0xf, R109.reuse, 0xfe, !PT ;  /* 0x0000000f6e687812 */ /* 0x140fe400078efe6d */
[----:B------:R-:W-:-:S02]  /*3600*/  LOP3.LUT R103, R110, 0x10, R109, 0xfe, !PT ;  /* 0x000000106e677812 */ /* 0x000fc400078efe6d */
[C-C-:B------:R-:W-:Y:S02]  /*3610*/  LOP3.LUT R102, R110.reuse, 0x11, R109.reuse, 0xfe, !PT ;  /* 0x000000116e667812 */ /* 0x140fe400078efe6d */
[C-C-:B------:R-:W-:Y:S02]  /*3620*/  LOP3.LUT R101, R110.reuse, 0x12, R109.reuse, 0xfe, !PT ;  /* 0x000000126e657812 */ /* 0x140fe400078efe6d */
[C-C-:B------:R-:W-:Y:S02]  /*3630*/  LOP3.LUT R100, R110.reuse, 0x13, R109.reuse, 0xfe, !PT ;  /* 0x000000136e647812 */ /* 0x140fe400078efe6d */
[C-C-:B------:R-:W-:Y:S02]  /*3640*/  LOP3.LUT R99, R110.reuse, 0x14, R109.reuse, 0xfe, !PT ;  /* 0x000000146e637812 */ /* 0x140fe400078efe6d */
[C-C-:B------:R-:W-:Y:S02]  /*3650*/  LOP3.LUT R98, R110.reuse, 0x15, R109.reuse, 0xfe, !PT ;  /* 0x000000156e627812 */ /* 0x140fe400078efe6d */
[----:B------:R-:W-:-:S02]  /*3660*/  LOP3.LUT R97, R110, 0x16, R109, 0xfe, !PT ;  /* 0x000000166e617812 */ /* 0x000fc400078efe6d */
[C-C-:B------:R-:W-:Y:S01]  /*3670*/  LOP3.LUT R96, R110.reuse, 0x17, R109.reuse, 0xfe, !PT ;  /* 0x000000176e607812 */ /* 0x140fe200078efe6d */
[----:B------:R-:W-:Y:S01]  /*3680*/  STSM.16.M88.4 [R59], R8 ;  /* 0x000000083b007844 */ /* 0x000fe20000000200 */
[C-C-:B------:R-:W-:Y:S02]  /*3690*/  LOP3.LUT R95, R110.reuse, 0x18, R109.reuse, 0xfe, !PT ;  /* 0x000000186e5f7812 */ /* 0x140fe400078efe6d */
[C-C-:B------:R-:W-:Y:S01]  /*36a0*/  LOP3.LUT R94, R110.reuse, 0x19, R109.reuse, 0xfe, !PT ;  /* 0x000000196e5e7812 */ /* 0x140fe200078efe6d */
[----:B------:R-:W-:Y:S01]  /*36b0*/  BAR.SYNC.DEFER_BLOCKING 0x0 ;  /* 0x0000000000007b1d */ /* 0x000fe20000010000 */
[C-C-:B------:R-:W-:Y:S02]  /*36c0*/  LOP3.LUT R93, R110.reuse, 0x1a, R109.reuse, 0xfe, !PT ;  /* 0x0000001a6e5d7812 */ /* 0x140fe400078efe6d */
        /* <DEDUP_REMOVED lines=8> */
[C-C-:B------:R-:W-:Y:S02]  /*3750*/  LOP3.LUT R84, R110.reuse, 0x23, R109.reuse, 0xfe, !PT ;  /* 0x000000236e547812 */ /* 0x140fe400078efe6d */
[C-C-:B------:R-:W-:Y:S02]  /*3760*/  LOP3.LUT R83, R110.reuse, 0x24, R109.reuse, 0xfe, !PT ;  /* 0x000000246e537812 */ /* 0x140fe400078efe6d */
[C-C-:B------:R-:W-:Y:S01]  /*3770*/  LOP3.LUT R82, R110.reuse, 0x25, R109.reuse, 0xfe, !PT ;  /* 0x000000256e527812 */ /* 0x140fe200078efe6d */
[----:B------:R-:W0:Y:S01]  /*3780*/  LDS.128 R28, [R3] ;  /* 0x00000000031c7984 */ /* 0x000e220000000c00 */
[C-C-:B------:R-:W-:Y:S02]  /*3790*/  LOP3.LUT R81, R110.reuse, 0x26, R109.reuse, 0xfe, !PT ;  /* 0x000000266e517812 */ /* 0x140fe400078efe6d */
[C-C-:B------:R-:W-:Y:S01]  /*37a0*/  LOP3.LUT R80, R110.reuse, 0x27, R109.reuse, 0xfe, !PT ;  /* 0x000000276e507812 */ /* 0x140fe200078efe6d */
[----:B------:R-:W-:Y:S01]  /*37b0*/  BAR.SYNC.DEFER_BLOCKING 0x0 ;  /* 0x0000000000007b1d */ /* 0x000fe20000010000 */
        /* <DEDUP_REMOVED lines=9> */
[C-C-:B------:R-:W-:Y:S02]  /*3850*/  LOP3.LUT R70, R110.reuse, 0x31, R109.reuse, 0xfe, !PT ;  /* 0x000000316e467812 */ /* 0x140fe400078efe6d */
[C-C-:B------:R-:W-:Y:S02]  /*3860*/  LOP3.LUT R69, R110.reuse, 0x32, R109.reuse, 0xfe, !PT ;  /* 0x000000326e457812 */ /* 0x140fe400078efe6d */
[C-C-:B------:R-:W-:Y:S01]  /*3870*/  LOP3.LUT R68, R110.reuse, 0x33, R109.reuse, 0xfe, !PT ;  /* 0x000000336e447812 */ /* 0x140fe200078efe6d */
[----:B------:R1:W-:Y:S01]  /*3880*/  STSM.16.M88.4 [R59], R4 ;  /* 0x000000043b007844 */ /* 0x0003e20000000200 */
[----:B------:R-:W-:-:S02]  /*3890*/  LOP3.LUT R67, R110, 0x34, R109, 0xfe, !PT ;  /* 0x000000346e437812 */ /* 0x000fc400078efe6d */
[C-C-:B------:R-:W-:Y:S01]  /*38a0*/  LOP3.LUT R66, R110.reuse, 0x35, R109.reuse, 0xfe, !PT ;  /* 0x000000356e427812 */ /* 0x140fe200078efe6d */
[----:B------:R-:W-:Y:S01]  /*38b0*/  BAR.SYNC.DEFER_BLOCKING 0x0 ;  /* 0x0000000000007b1d */ /* 0x000fe20000010000 */
[C-C-:B------:R-:W-:Y:S02]  /*38c0*/  LOP3.LUT R65, R110.reuse, 0x36, R109.reuse, 0xfe, !PT ;  /* 0x000000366e417812 */ /* 0x140fe400078efe6d */
[C-C-:B------:R-:W-:Y:S02]  /*38d0*/  LOP3.LUT R64, R110.reuse, 0x37, R109.reuse, 0xfe, !PT ;  /* 0x000000376e407812 */ /* 0x140fe400078efe6d */
[C-C-:B------:R-:W-:Y:S02]  /*38e0*/  LOP3.LUT R63, R110.reuse, 0x38, R109.reuse, 0xfe, !PT ;  /* 0x000000386e3f7812 */ /* 0x140fe400078efe6d */
[C-C-:B------:R-:W-:Y:S02]  /*38f0*/  LOP3.LUT R62, R110.reuse, 0x39, R109.reuse, 0xfe, !PT ;  /* 0x000000396e3e7812 */ /* 0x140fe400078efe6d */
[----:B------:R-:W-:-:S02]  /*3900*/  LOP3.LUT R61, R110, 0x3a, R109, 0xfe, !PT ;  /* 0x0000003a6e3d7812 */ /* 0x000fc400078efe6d */
[--C-:B------:R-:W-:Y:S01]  /*3910*/  LOP3.LUT R60, R110, 0x3b, R109.reuse, 0xfe, !PT ;  /* 0x0000003b6e3c7812 */ /* 0x100fe200078efe6d */
[----:B-1----:R-:W-:Y:S01]  /*3920*/  IMAD R5, R0, UR6, RZ ;  /* 0x0000000600057c24 */ /* 0x002fe2000f8e02ff */
[----:B------:R-:W-:Y:S02]  /*3930*/  LEA R0, P6, R2, UR4, 0x1 ;  /* 0x0000000402007c11 */ /* 0x000fe4000f8c08ff */
[--C-:B------:R-:W-:Y:S02]  /*3940*/  LOP3.LUT R58, R110, 0x3c, R109.reuse, 0xfe, !PT ;  /* 0x0000003c6e3a7812 */ /* 0x100fe400078efe6d */
[----:B------:R-:W-:Y:S02]  /*3950*/  LEA.HI.X.SX32 R2, R2, UR5, 0x1, P6 ;  /* 0x0000000502027c11 */ /* 0x000fe4000b0f0eff */
[C-C-:B------:R-:W-:Y:S02]  /*3960*/  LOP3.LUT R57, R110.reuse, 0x3d, R109.reuse, 0xfe, !PT ;  /* 0x0000003d6e397812 */ /* 0x140fe400078efe6d */
[----:B------:R-:W-:-:S02]  /*3970*/  LOP3.LUT R56, R110, 0x3e, R109, 0xfe, !PT ;  /* 0x0000003e6e387812 */ /* 0x000fc400078efe6d */
[----:B------:R-:W-:Y:S01]  /*3980*/  LOP3.LUT R109, R110, 0x3f, R109, 0xfe, !PT ;  /* 0x0000003f6e6d7812 */ /* 0x000fe200078efe6d */
[----:B------:R-:W1:Y:S01]  /*3990*/  LDS.128 R24, [R3] ;  /* 0x0000000003187984 */ /* 0x000e620000000c00 */
[----:B------:R-:W-:Y:S06]  /*39a0*/  BAR.SYNC.DEFER_BLOCKING 0x0 ;  /* 0x0000000000007b1d */ /* 0x000fec0000010000 */
[----:B------:R2:W-:Y:S02]  /*39b0*/  STSM.16.M88.4 [R59], R32 ;  /* 0x000000203b007844 */ /* 0x0005e40000000200 */
[----:B------:R-:W-:Y:S01]  /*39c0*/  BAR.SYNC.DEFER_BLOCKING 0x0 ;  /* 0x0000000000007b1d */ /* 0x000fe20000010000 */
[C---:B--2---:R-:W-:Y:S01]  /*39d0*/  LEA R32, P6, R5.reuse, R0, 0x1 ;  /* 0x0000000005207211 */ /* 0x044fe200078c08ff */
[----:B------:R-:W-:-:S03]  /*39e0*/  VIADD R35, R5, UR6 ;  /* 0x0000000605237c36 */ /* 0x000fc60008000000 */
[----:B------:R-:W-:Y:S02]  /*39f0*/  LEA.HI.X.SX32 R33, R5, R2, 0x1, P6 ;  /* 0x0000000205217211 */ /* 0x000fe400030f0eff */
[C---:B------:R-:W-:Y:S01]  /*3a00*/  LEA R34, P6, R35.reuse, R0, 0x1 ;  /* 0x0000000023227211 */ /* 0x040fe200078c08ff */
[----:B------:R-:W2:Y:S01]  /*3a10*/  LDS.128 R20, [R3] ;  /* 0x0000000003147984 */ /* 0x000ea20000000c00 */
[----:B------:R-:W-:Y:S06]  /*3a20*/  BAR.SYNC.DEFER_BLOCKING 0x0 ;  /* 0x0000000000007b1d */ /* 0x000fec0000010000 */
[----:B------:R3:W-:Y:S02]  /*3a30*/  STSM.16.M88.4 [R59], R36 ;  /* 0x000000243b007844 */ /* 0x0007e40000000200 */
[----:B------:R-:W-:Y:S01]  /*3a40*/  BAR.SYNC.DEFER_BLOCKING 0x0 ;  /* 0x0000000000007b1d */ /* 0x000fe20000010000 */
[C---:B---3--:R-:W-:Y:S01]  /*3a50*/  VIADD R37, R35.reuse, UR6 ;  /* 0x0000000623257c36 */ /* 0x048fe20008000000 */
[----:B------:R-:W-:-:S03]  /*3a60*/  LEA.HI.X.SX32 R35, R35, R2, 0x1, P6 ;  /* 0x0000000223237211 */ /* 0x000fc600030f0eff */
[C---:B------:R-:W-:Y:S01]  /*3a70*/  VIADD R39, R37.reuse, UR6 ;  /* 0x0000000625277c36 */ /* 0x040fe20008000000 */
[----:B------:R-:W-:-:S04]  /*3a80*/  LEA R36, P6, R37, R0, 0x1 ;  /* 0x0000000025247211 */ /* 0x000fc800078c08ff */
[----:B------:R-:W-:Y:S02]  /*3a90*/  LEA.HI.X.SX32 R37, R37, R2, 0x1, P6 ;  /* 0x0000000225257211 */ /* 0x000fe400030f0eff */
[C---:B------:R-:W-:Y:S01]  /*3aa0*/  LEA R38, P6, R39.reuse, R0, 0x1 ;  /* 0x0000000027267211 */ /* 0x040fe200078c08ff */
[----:B------:R-:W3:Y:S01]  /*3ab0*/  LDS.128 R16, [R3] ;  /* 0x0000000003107984 */ /* 0x000ee20000000c00 */
[----:B------:R-:W-:Y:S06]  /*3ac0*/  BAR.SYNC.DEFER_BLOCKING 0x0 ;  /* 0x0000000000007b1d */ /* 0x000fec0000010000 */
[----:B------:R4:W-:Y:S02]  /*3ad0*/  STSM.16.M88.4 [R59], R40 ;  /* 0x000000283b007844 */ /* 0x0009e40000000200 */
[----:B------:R-:W-:Y:S01]  /*3ae0*/  BAR.SYNC.DEFER_BLOCKING 0x0 ;  /* 0x0000000000007b1d */ /* 0x000fe20000010000 */
[C---:B----4-:R-:W-:Y:S01]  /*3af0*/  VIADD R41, R39.reuse, UR6 ;  /* 0x0000000627297c36 */ /* 0x050fe20008000000 */
[----:B------:R-:W-:-:S02]  /*3b00*/  LEA.HI.X.SX32 R39, R39, R2, 0x1, P6 ;  /* 0x0000000227277211 */ /* 0x000fc400030f0eff */
[----:B0-----:R-:W-:Y:S01]  /*3b10*/  PRMT R40, R30, 0x7632, R40 ;  /* 0x000076321e287816 */ /* 0x001fe20000000028 */
[----:B------:R-:W-:Y:S01]  /*3b20*/  VIADD R43, R41, UR6 ;  /* 0x00000006292b7c36 */ /* 0x000fe20008000000 */
[----:B------:R-:W0:Y:S02]  /*3b30*/  LDS.128 R12, [R3] ;  /* 0x00000000030c7984 */ /* 0x000e240000000c00 */
[----:B------:R-:W-:Y:S06]  /*3b40*/  BAR.SYNC.DEFER_BLOCKING 0x0 ;  /* 0x0000000000007b1d */ /* 0x000fec0000010000 */
[----:B------:R-:W-:Y:S02]  /*3b50*/  STSM.16.M88.4 [R59], R44 ;  /* 0x0000002c3b007844 */ /* 0x000fe40000000200 */
[----:B------:R-:W-:Y:S06]  /*3b60*/  BAR.SYNC.DEFER_BLOCKING 0x0 ;  /* 0x0000000000007b1d */ /* 0x000fec0000010000 */
[----:B------:R-:W4:Y:S02]  /*3b70*/  LDS.128 R8, [R3] ;  /* 0x0000000003087984 */ /* 0x000f240000000c00 */
[----:B------:R-:W-:Y:S06]  /*3b80*/  BAR.SYNC.DEFER_BLOCKING 0x0 ;  /* 0x0000000000007b1d */ /* 0x000fec0000010000 */
[----:B------:R-:W-:Y:S02]  /*3b90*/  STSM.16.M88.4 [R59], R48 ;  /* 0x000000303b007844 */ /* 0x000fe40000000200 */
[----:B------:R-:W-:Y:S06]  /*3ba0*/  BAR.SYNC.DEFER_BLOCKING 0x0 ;  /* 0x0000000000007b1d */ /* 0x000fec0000010000 */
[----:B------:R-:W5:Y:S02]  /*3bb0*/  LDS.128 R4, [R3] ;  /* 0x0000000003047984 */ /* 0x000f640000000c00 */
[----:B------:R-:W-:Y:S06]  /*3bc0*/  BAR.SYNC.DEFER_BLOCKING 0x0 ;  /* 0x0000000000007b1d */ /* 0x000fec0000010000 */
[----:B------:R-:W-:Y:S02]  /*3bd0*/  STSM.16.M88.4 [R59], R52 ;  /* 0x000000343b007844 */ /* 0x000fe40000000200 */
[----:B------:R-:W-:Y:S06]  /*3be0*/  BAR.SYNC.DEFER_BLOCKING 0x0 ;  /* 0x0000000000007b1d */ /* 0x000fec0000010000 */
[----:B------:R1:W-:Y:S01]  /*3bf0*/  @P5 STG.E.U16 desc[UR14][R32.64], R28 ;  /* 0x0000001c20005986 */ /* 0x0003e2000c10150e */
[----:B------:R-:W-:-:S02]  /*3c00*/  ISETP.LT.AND P5, PT, R117, UR7, !P0 ;  /* 0x0000000775007c0c */ /* 0x000fc4000c7a1270 */
[----:B-1----:R-:W-:Y:S02]  /*3c10*/  PRMT R33, R28, 0x7632, R33 ;  /* 0x000076321c217816 */ /* 0x002fe40000000021 */
[----:B------:R-:W-:-:S03]  /*3c20*/  LEA R32, P6, R41, R0, 0x1 ;  /* 0x0000000029207211 */ /* 0x000fc600078c08ff */
[----:B------:R1:W-:Y:S01]  /*3c30*/  @P2 STG.E.U16 desc[UR14][R34.64], R33 ;  /* 0x0000002122002986 */ /* 0x0003e2000c10150e */
[----:B------:R-:W-:-:S03]  /*3c40*/  ISETP.LT.AND P2, PT, R116, UR7, !P0 ;  /* 0x0000000774007c0c */ /* 0x000fc6000c741270 */
[----:B------:R2:W-:Y:S01]  /*3c50*/  @P1 STG.E.U16 desc[UR14][R36.64], R29 ;  /* 0x0000001d24001986 */ /* 0x0005e2000c10150e */
[----:B------:R-:W-:Y:S02]  /*3c60*/  ISETP.LT.AND P1, PT, R115, UR7, !P0 ;  /* 0x0000000773007c0c */ /* 0x000fe4000c721270 */
[----:B-1----:R-:W-:Y:S02]  /*3c70*/  PRMT R35, R29, 0x7632, R35 ;  /* 0x000076321d237816 */ /* 0x002fe40000000023 */
[----:B------:R-:W-:Y:S02]  /*3c80*/  LEA.HI.X.SX32 R33, R41, R2, 0x1, P6 ;  /* 0x0000000229217211 */ /* 0x000fe400030f0eff */
[C---:B------:R-:W-:Y:S01]  /*3c90*/  LEA R34, P6, R43.reuse, R0, 0x1 ;  /* 0x000000002b227211 */ /* 0x040fe200078c08ff */
[----:B--2---:R-:W-:Y:S01]  /*3ca0*/  VIADD R29, R43, UR6 ;  /* 0x000000062b1d7c36 */ /* 0x004fe20008000000 */
[----:B------:R1:W-:Y:S01]  /*3cb0*/  @P4 STG.E.U16 desc[UR14][R38.64], R35 ;  /* 0x0000002326004986 */ /* 0x0003e2000c10150e */
[----:B------:R-:W-:-:S02]  /*3cc0*/  ISETP.LT.AND P4, PT, R114, UR7, !P0 ;  /* 0x0000000772007c0c */ /* 0x000fc4000c781270 */
[----:B------:R-:W-:Y:S01]  /*3cd0*/  VIADD R37, R29, UR6 ;  /* 0x000000061d257c36 */ /* 0x000fe20008000000 */
[----:B------:R2:W-:Y:S01]  /*3ce0*/  @P3 STG.E.U16 desc[UR14][R32.64], R30 ;  /* 0x0000001e20003986 */ /* 0x0005e2000c10150e */
[----:B------:R-:W-:Y:S02]  /*3cf0*/  ISETP.LT.AND P3, PT, R113, UR7, !P0 ;  /* 0x0000000771007c0c */ /* 0x000fe4000c761270 */
[----:B-1----:R-:W-:Y:S02]  /*3d00*/  LEA.HI.X.SX32 R35, R43, R2, 0x1, P6 ;  /* 0x000000022b237211 */ /* 0x002fe400030f0eff */
[----:B------:R-:W-:Y:S01]  /*3d10*/  LEA R28, P6, R29, R0, 0x1 ;  /* 0x000000001d1c7211 */ /* 0x000fe200078c08ff */
[----:B--2---:R-:W-:Y:S02]  /*3d20*/  VIADD R33, R37, UR6 ;  /* 0x0000000625217c36 */ /* 0x004fe40008000000 */
[----:B------:R1:W-:Y:S01]  /*3d30*/  @P5 STG.E.U16 desc[UR14][R34.64], R40 ;  /* 0x0000002822005986 */ /* 0x0003e2000c10150e */
[----:B------:R-:W-:-:S02]  /*3d40*/  LEA.HI.X.SX32 R29, R29, R2, 0x1, P6 ;  /* 0x000000021d1d7211 */ /* 0x000fc400030f0eff */
[----:B------:R-:W-:Y:S01]  /*3d50*/  LEA R36, P6, R37, R0, 0x1 ;  /* 0x0000000025247211 */ /* 0x000fe200078c08ff */
[----:B------:R-:W-:Y:S01]  /*3d60*/  VIADD R39, R33, UR6 ;  /* 0x0000000621277c36 */ /* 0x000fe20008000000 */
[----:B------:R-:W-:Y:S01]  /*3d70*/  PRMT R30, R31, 0x7632, R30 ;  /* 0x000076321f1e7816 */ /* 0x000fe2000000001e */
[----:B------:R2:W-:Y:S01]  /*3d80*/  @P2 STG.E.U16 desc[UR14][R28.64], R31 ;  /* 0x0000001f1c002986 */ /* 0x0005e2000c10150e */
[----:B------:R-:W-:Y:S01]  /*3d90*/  LEA.HI.X.SX32 R37, R37, R2, 0x1, P6 ;  /* 0x0000000225257211 */ /* 0x000fe200030f0eff */
[----:B------:R-:W-:Y:S01]  /*3da0*/  VIADD R41, R39, UR6 ;  /* 0x0000000627297c36 */ /* 0x000fe20008000000 */
[C---:B------:R-:W-:Y:S02]  /*3db0*/  LEA R32, P6, R33.reuse, R0, 0x1 ;  /* 0x0000000021207211 */ /* 0x040fe400078c08ff */
[----:B------:R-:W-:Y:S01]  /*3dc0*/  ISETP.LT.AND P5, PT, R112, UR7, !P0 ;  /* 0x0000000770007c0c */ /* 0x000fe2000c7a1270 */
[----:B------:R3:W-:Y:S01]  /*3dd0*/  @P1 STG.E.U16 desc[UR14][R36.64], R30 ;  /* 0x0000001e24001986 */ /* 0x0007e2000c10150e */
[----:B------:R-:W-:-:S02]  /*3de0*/  LEA.HI.X.SX32 R33, R33, R2, 0x1, P6 ;  /* 0x0000000221217211 */ /* 0x000fc400030f0eff */
[----:B-1----:R-:W-:Y:S02]  /*3df0*/  LEA R34, P6, R39, R0, 0x1 ;  /* 0x0000000027227211 */ /* 0x002fe400078c08ff */
[----:B------:R-:W-:Y:S01]  /*3e00*/  ISETP.LT.AND P2, PT, R111, UR7, !P0 ;  /* 0x000000076f007c0c */ /* 0x000fe2000c741270 */
[----:B--2---:R-:W-:Y:S01]  /*3e10*/  VIADD R31, R41, UR6 ;  /* 0x00000006291f7c36 */ /* 0x004fe20008000000 */
[----:B------:R-:W-:Y:S01]  /*3e20*/  LEA.HI.X.SX32 R35, R39, R2, 0x1, P6 ;  /* 0x0000000227237211 */ /* 0x000fe200030f0eff */
[----:B------:R1:W-:Y:S01]  /*3e30*/  @P4 STG.E.U16 desc[UR14][R32.64], R24 ;  /* 0x0000001820004986 */ /* 0x0003e2000c10150e */
[----:B------:R-:W-:Y:S02]  /*3e40*/  LEA R28, P6, R41, R0, 0x1 ;  /* 0x00000000291c7211 */ /* 0x000fe400078c08ff */
[----:B------:R-:W-:Y:S01]  /*3e50*/  ISETP.LT.AND P1, PT, R107, UR7, !P0 ;  /* 0x000000076b007c0c */ /* 0x000fe2000c721270 */
[----:B---3--:R-:W-:Y:S01]  /*3e60*/  VIADD R37, R31, UR6 ;  /* 0x000000061f257c36 */ /* 0x008fe20008000000 */
[----:B------:R-:W-:-:S02]  /*3e70*/  LEA.HI.X.SX32 R29, R41, R2, 0x1, P6 ;  /* 0x00000002291d7211 */ /* 0x000fc400030f0eff */
[----:B------:R-:W-:Y:S01]  /*3e80*/  LEA R30, P6, R31, R0, 0x1 ;  /* 0x000000001f1e7211 */ /* 0x000fe200078c08ff */
[----:B------:R-:W-:Y:S01]  /*3e90*/  VIADD R39, R37, UR6 ;  /* 0x0000000625277c36 */ /* 0x000fe20008000000 */
[----:B------:R-:W-:Y:S02]  /*3ea0*/  ISETP.LT.AND P4, PT, R106, UR7, !P0 ;  /* 0x000000076a007c0c */ /* 0x000fe4000c781270 */
[----:B------:R-:W-:Y:S02]  /*3eb0*/  LEA.HI.X.SX32 R31, R31, R2, 0x1, P6 ;  /* 0x000000021f1f7211 */ /* 0x000fe400030f0eff */
[----:B-1----:R-:W-:Y:S02]  /*3ec0*/  PRMT R33, R24, 0x7632, R33 ;  /* 0x0000763218217816 */ /* 0x002fe40000000021 */
[----:B------:R-:W-:Y:S02]  /*3ed0*/  LEA R32, P6, R37, R0, 0x1 ;  /* 0x0000000025207211 */ /* 0x000fe400078c08ff */
[----:B------:R-:W-:Y:S01]  /*3ee0*/  PRMT R36, R26, 0x7632, R36 ;  /* 0x000076321a247816 */ /* 0x000fe20000000024 */
        /* <DEDUP_REMOVED lines=13> */
[----:B-1----:R-:W-:Y:S01]  /*3fc0*/  LEA.HI.X.SX32 R35, R39, R2, 0x1, P6 ;  /* 0x0000000227237211 */ /* 0x002fe200030f0eff */
[----:B------:R-:W-:Y:S01]  /*3fd0*/  VIADD R31, R29, UR6 ;  /* 0x000000061d1f7c36 */ /* 0x000fe20008000000 */
[----:B------:R-:W-:Y:S02]  /*3fe0*/  LEA R24, P6, R25, R0, 0x1 ;  /* 0x0000000019187211 */ /* 0x000fe400078c08ff */
[----:B--2---:R-:W-:Y:S01]  /*3ff0*/  PRMT R26, R27, 0x7632, R26 ;  /* 0x000076321b1a7816 */ /* 0x004fe2000000001a */
[----:B------:R-:W-:Y:S01]  /*4000*/  VIADD R33, R31, UR6 ;  /* 0x000000061f217c36 */ /* 0x000fe20008000000 */
[----:B------:R-:W-:Y:S01]  /*4010*/  LEA.HI.X.SX32 R25, R25, R2, 0x1, P6 ;  /* 0x0000000219197211 */ /* 0x000fe200030f0eff */
[----:B------:R1:W-:Y:S01]  /*4020*/  @P4 STG.E.U16 desc[UR14][R34.64], R36 ;  /* 0x0000002422004986 */ /* 0x0003e2000c10150e */
[----:B------:R-:W-:-:S02]  /*4030*/  LEA R28, P6, R29, R0, 0x1 ;  /* 0x000000001d1c7211 */ /* 0x000fc400078c08ff */
[----:B------:R-:W-:Y:S01]  /*4040*/  ISETP.LT.AND P4, PT, R101, UR7, !P0 ;  /* 0x0000000765007c0c */ /* 0x000fe2000c781270 */
[----:B------:R2:W-:Y:S01]  /*4050*/  @P3 STG.E.U16 desc[UR14][R24.64], R27 ;  /* 0x0000001b18003986 */ /* 0x0005e2000c10150e */
[----:B------:R-:W-:Y:S02]  /*4060*/  LEA.HI.X.SX32 R29, R29, R2, 0x1, P6 ;  /* 0x000000021d1d7211 */ /* 0x000fe400030f0eff */
[C---:B------:R-:W-:Y:S02]  /*4070*/  LEA R30, P6, R31.reuse, R0, 0x1 ;  /* 0x000000001f1e7211 */ /* 0x040fe400078c08ff */
[----:B------:R-:W-:Y:S01]  /*4080*/  ISETP.LT.AND P3, PT, R100, UR7, !P0 ;  /* 0x0000000764007c0c */ /* 0x000fe2000c761270 */
[----:B------:R3:W-:Y:S01]  /*4090*/  @P5 STG.E.U16 desc[UR14][R28.64], R26 ;  /* 0x0000001a1c005986 */ /* 0x0007e2000c10150e */
[----:B------:R-:W-:Y:S01]  /*40a0*/  LEA.HI.X.SX32 R31, R31, R2, 0x1, P6 ;  /* 0x000000021f1f7211 */ /* 0x000fe200030f0eff */
[C---:B-1----:R-:W-:Y:S01]  /*40b0*/  VIADD R35, R33.reuse, UR6 ;  /* 0x0000000621237c36 */ /* 0x042fe20008000000 */
[----:B------:R-:W-:-:S02]  /*40c0*/  LEA R32, P6, R33, R0, 0x1 ;  /* 0x0000000021207211 */ /* 0x000fc400078c08ff */
[----:B------:R-:W-:Y:S01]  /*40d0*/  PRMT R34, R20, 0x7632, R34 ;  /* 0x0000763214227816 */ /* 0x000fe20000000022 */
[----:B--2---:R-:W-:Y:S01]  /*40e0*/  VIADD R27, R35, UR6 ;  /* 0x00000006231b7c36 */ /* 0x004fe20008000000 */
[----:B------:R-:W-:Y:S01]  /*40f0*/  LEA.HI.X.SX32 R33, R33, R2, 0x1, P6 ;  /* 0x0000000221217211 */ /* 0x000fe200030f0eff */
[----:B------:R1:W-:Y:S01]  /*4100*/  @P2 STG.E.U16 desc[UR14][R30.64], R20 ;  /* 0x000000141e002986 */ /* 0x0003e2000c10150e */
[----:B------:R-:W-:Y:S02]  /*4110*/  LEA R24, P6, R35, R0, 0x1 ;  /* 0x0000000023187211 */ /* 0x000fe400078c08ff */
[----:B------:R-:W-:Y:S01]  /*4120*/  ISETP.LT.AND P5, PT, R99, UR7, !P0 ;  /* 0x0000000763007c0c */ /* 0x000fe2000c7a1270 */
[----:B---3--:R-:W-:Y:S01]  /*4130*/  VIADD R29, R27, UR6 ;  /* 0x000000061b1d7c36 */ /* 0x008fe20008000000 */
[----:B------:R-:W-:Y:S01]  /*4140*/  LEA.HI.X.SX32 R25, R35, R2, 0x1, P6 ;  /* 0x0000000223197211 */ /* 0x000fe200030f0eff */
[----:B------:R2:W-:Y:S01]  /*4150*/  @P1 STG.E.U16 desc[UR14][R32.64], R34 ;  /* 0x0000002220001986 */ /* 0x0005e2000c10150e */
[----:B------:R-:W-:-:S02]  /*4160*/  LEA R26, P6, R27, R0, 0x1 ;  /* 0x000000001b1a7211 */ /* 0x000fc400078c08ff */
[----:B------:R-:W-:Y:S01]  /*4170*/  ISETP.LT.AND P2, PT, R98, UR7, !P0 ;  /* 0x0000000762007c0c */ /* 0x000fe2000c741270 */
[----:B------:R3:W-:Y:S01]  /*4180*/  @P4 STG.E.U16 desc[UR14][R24.64], R21 ;  /* 0x0000001518004986 */ /* 0x0007e2000c10150e */
[----:B------:R-:W-:Y:S01]  /*4190*/  LEA.HI.X.SX32 R27, R27, R2, 0x1, P6 ;  /* 0x000000021b1b7211 */ /* 0x000fe200030f0eff */
[C---:B-1----:R-:W-:Y:S01]  /*41a0*/  VIADD R31, R29.reuse, UR6 ;  /* 0x000000061d1f7c36 */ /* 0x042fe20008000000 */
[----:B------:R-:W-:Y:S02]  /*41b0*/  LEA R28, P6, R29, R0, 0x1 ;  /* 0x000000001d1c7211 */ /* 0x000fe400078c08ff */
[----:B------:R-:W-:Y:S02]  /*41c0*/  ISETP.LT.AND P1, PT, R97, UR7, !P0 ;  /* 0x0000000761007c0c */ /* 0x000fe4000c721270 */
[----:B------:R-:W-:Y:S02]  /*41d0*/  LEA.HI.X.SX32 R29, R29, R2, 0x1, P6 ;  /* 0x000000021d1d7211 */ /* 0x000fe400030f0eff */
[----:B--2---:R-:W-:-:S02]  /*41e0*/  PRMT R33, R21, 0x7632, R33 ;  /* 0x0000763215217816 */ /* 0x004fc40000000021 */
[C---:B------:R-:W-:Y:S01]  /*41f0*/  LEA R30, P6, R31.reuse, R0, 0x1 ;  /* 0x000000001f1e7211 */ /* 0x040fe200078c08ff */
[C---:B---3--:R-:W-:Y:S01]  /*4200*/  VIADD R21, R31.reuse, UR6 ;  /* 0x000000061f157c36 */ /* 0x048fe20008000000 */
[----:B------:R-:W-:Y:S01]  /*4210*/  PRMT R32, R22, 0x7632, R32 ;  /* 0x0000763216207816 */ /* 0x000fe20000000020 */
[----:B------:R1:W-:Y:S01]  /*4220*/  @P3 STG.E.U16 desc[UR14][R26.64], R33 ;  /* 0x000000211a003986 */ /* 0x0003e2000c10150e */
[----:B------:R-:W-:Y:S01]  /*4230*/  LEA.HI.X.SX32 R31, R31, R2, 0x1, P6 ;  /* 0x000000021f1f7211 */ /* 0x000fe200030f0eff */
[C---:B------:R-:W-:Y:S01]  /*4240*/  VIADD R25, R21.reuse, UR6 ;  /* 0x0000000615197c36 */ /* 0x040fe20008000000 */
[C---:B------:R-:W-:Y:S01]  /*4250*/  LEA R20, P6, R21.reuse, R0, 0x1 ;  /* 0x0000000015147211 */ /* 0x040fe200078c08ff */
[----:B------:R2:W-:Y:S01]  /*4260*/  @P5 STG.E.U16 desc[UR14][R28.64], R22 ;  /* 0x000000161c005986 */ /* 0x0005e2000c10150e */
[----:B------:R-:W-:Y:S02]  /*4270*/  ISETP.LT.AND P4, PT, R96, UR7, !P0 ;  /* 0x0000000760007c0c */ /* 0x000fe4000c781270 */
[----:B------:R-:W-:Y:S01]  /*4280*/  LEA.HI.X.SX32 R21, R21, R2, 0x1, P6 ;  /* 0x0000000215157211 */ /* 0x000fe200030f0eff */
[----:B------:R3:W-:Y:S01]  /*4290*/  @P2 STG.E.U16 desc[UR14][R30.64], R32 ;  /* 0x000000201e002986 */ /* 0x0007e2000c10150e */
[----:B------:R-:W-:-:S02]  /*42a0*/  LEA R24, P6, R25, R0, 0x1 ;  /* 0x0000000019187211 */ /* 0x000fc400078c08ff */
[----:B------:R-:W-:Y:S01]  /*42b0*/  ISETP.LT.AND P3, PT, R95, UR7, !P0 ;  /* 0x000000075f007c0c */ /* 0x000fe2000c761270 */
[C---:B-1----:R-:W-:Y:S01]  /*42c0*/  VIADD R27, R25.reuse, UR6 ;  /* 0x00000006191b7c36 */ /* 0x042fe20008000000 */
[----:B------:R-:W-:Y:S01]  /*42d0*/  LEA.HI.X.SX32 R25, R25, R2, 0x1, P6 ;  /* 0x0000000219197211 */ /* 0x000fe200030f0eff */
[----:B------:R1:W-:Y:S01]  /*42e0*/  @P1 STG.E.U16 desc[UR14][R20.64], R23 ;  /* 0x0000001714001986 */ /* 0x0003e2000c10150e */
[----:B------:R-:W-:Y:S01]  /*42f0*/  ISETP.LT.AND P5, PT, R94, UR7, !P0 ;  /* 0x000000075e007c0c */ /* 0x000fe2000c7a1270 */
[C---:B--2---:R-:W-:Y:S01]  /*4300*/  VIADD R29, R27.reuse, UR6 ;  /* 0x000000061b1d7c36 */ /* 0x044fe20008000000 */
[----:B------:R-:W-:Y:S02]  /*4310*/  LEA R26, P6, R27, R0, 0x1 ;  /* 0x000000001b1a7211 */ /* 0x000fe400078c08ff */
[----:B------:R-:W-:Y:S01]  /*4320*/  PRMT R22, R23, 0x7632, R22 ;  /* 0x0000763217167816 */ /* 0x000fe20000000016 */
[----:B---3--:R-:W-:Y:S01]  /*4330*/  VIADD R31, R29, UR6 ;  /* 0x000000061d1f7c36 */ /* 0x008fe20008000000 */
[----:B------:R-:W-:-:S02]  /*4340*/  LEA.HI.X.SX32 R27, R27, R2, 0x1, P6 ;  /* 0x000000021b1b7211 */ /* 0x000fc400030f0eff */
[----:B------:R-:W-:Y:S01]  /*4350*/  LEA R28, P6, R29, R0, 0x1 ;  /* 0x000000001d1c7211 */ /* 0x000fe200078c08ff */
[----:B------:R2:W-:Y:S01]  /*4360*/  @P4 STG.E.U16 desc[UR14][R24.64], R22 ;  /* 0x0000001618004986 */ /* 0x0005e2000c10150e */
[----:B------:R-:W-:Y:S01]  /*4370*/  ISETP.LT.AND P2, PT, R93, UR7, !P0 ;  /* 0x000000075d007c0c */ /* 0x000fe2000c741270 */
[----:B-1----:R-:W-:Y:S01]  /*4380*/  VIADD R23, R31, UR6 ;  /* 0x000000061f177c36 */ /* 0x002fe20008000000 */
[----:B------:R-:W-:Y:S01]  /*4390*/  LEA.HI.X.SX32 R29, R29, R2, 0x1, P6 ;  /* 0x000000021d1d7211 */ /* 0x000fe200030f0eff */
[----:B------:R1:W-:Y:S01]  /*43a0*/  @P3 STG.E.U16 desc[UR14][R26.64], R16 ;  /* 0x000000101a003986 */ /* 0x0003e2000c10150e */
[C---:B------:R-:W-:Y:S02]  /*43b0*/  LEA R20, P6, R31.reuse, R0, 0x1 ;  /* 0x000000001f147211 */ /* 0x040fe400078c08ff */
[----:B------:R-:W-:Y:S02]  /*43c0*/  PRMT R30, R16, 0x7632, R30 ;  /* 0x00007632101e7816 */ /* 0x000fe4000000001e */
[----:B------:R-:W-:-:S02]  /*43d0*/  LEA.HI.X.SX32 R21, R31, R2, 0x1, P6 ;  /* 0x000000021f157211 */ /* 0x000fc400030f0eff */
[----:B------:R-:W-:Y:S01]  /*43e0*/  ISETP.LT.AND P1, PT, R92, UR7, !P0 ;  /* 0x000000075c007c0c */ /* 0x000fe2000c721270 */
[C---:B--2---:R-:W-:Y:S01]  /*43f0*/  VIADD R25, R23.reuse, UR6 ;  /* 0x0000000617197c36 */ /* 0x044fe20008000000 */
[----:B------:R-:W-:Y:S01]  /*4400*/  LEA R22, P6, R23, R0, 0x1 ;  /* 0x0000000017167211 */ /* 0x000fe200078c08ff */
[----:B------:R2:W-:Y:S01]  /*4410*/  @P5 STG.E.U16 desc[UR14][R28.64], R30 ;  /* 0x0000001e1c005986 */ /* 0x0005e2000c10150e */
[----:B------:R-:W-:Y:S01]  /*4420*/  ISETP.LT.AND P4, PT, R91, UR7, !P0 ;  /* 0x000000075b007c0c */ /* 0x000fe2000c781270 */
[----:B-1----:R-:W-:Y:S01]  /*4430*/  VIADD R27, R25, UR6 ;  /* 0x00000006191b7c36 */ /* 0x002fe20008000000 */
[----:B------:R-:W-:Y:S01]  /*4440*/  LEA.HI.X.SX32 R23, R23, R2, 0x1, P6 ;  /* 0x0000000217177211 */ /* 0x000fe200030f0eff */
[----:B------:R1:W-:Y:S01]  /*4450*/  @P2 STG.E.U16 desc[UR14][R20.64], R17 ;  /* 0x0000001114002986 */ /* 0x0003e2000c10150e */
[----:B------:R-:W-:Y:S02]  /*4460*/  LEA R24, P6, R25, R0, 0x1 ;  /* 0x0000000019187211 */ /* 0x000fe400078c08ff */
[----:B------:R-:W-:-:S02]  /*4470*/  ISETP.LT.AND P3, PT, R90, UR7, !P0 ;  /* 0x000000075a007c0c */ /* 0x000fc4000c761270 */
[----:B------:R-:W-:Y:S02]  /*4480*/  LEA.HI.X.SX32 R25, R25, R2, 0x1, P6 ;  /* 0x0000000219197211 */ /* 0x000fe400030f0eff */
[----:B------:R-:W-:Y:S02]  /*4490*/  LEA R26, P6, R27, R0, 0x1 ;  /* 0x000000001b1a7211 */ /* 0x000fe400078c08ff */
[----:B--2---:R-:W-:Y:S02]  /*44a0*/  PRMT R29, R17, 0x7632, R29 ;  /* 0x00007632111d7816 */ /* 0x004fe4000000001d */
[----:B------:R-:W-:Y:S01]  /*44b0*/  ISETP.LT.AND P5, PT, R89, UR7, !P0 ;  /* 0x0000000759007c0c */ /* 0x000fe2000c7a1270 */
[C---:B-1----:R-:W-:Y:S01]  /*44c0*/  VIADD R17, R27.reuse, UR6 ;  /* 0x000000061b117c36 */ /* 0x042fe20008000000 */
[----:B------:R-:W-:Y:S01]  /*44d0*/  LEA.HI.X.SX32 R27, R27, R2, 0x1, P6 ;  /* 0x000000021b1b7211 */ /* 0x000fe200030f0eff */
[----:B------:R1:W-:Y:S01]  /*44e0*/  @P1 STG.E.U16 desc[UR14][R22.64], R29 ;  /* 0x0000001d16001986 */ /* 0x0003e2000c10150e */
[----:B------:R-:W-:Y:S01]  /*44f0*/  PRMT R28, R18, 0x7632, R28 ;  /* 0x00007632121c7816 */ /* 0x000fe2000000001c */
[C---:B------:R-:W-:Y:S01]  /*4500*/  VIADD R21, R17.reuse, UR6 ;  /* 0x0000000611157c36 */ /* 0x040fe20008000000 */
[----:B------:R-:W-:Y:S01]  /*4510*/  LEA R16, P6, R17, R0, 0x1 ;  /* 0x0000000011107211 */ /* 0x000fe200078c08ff */
[----:B------:R2:W-:Y:S01]  /*4520*/  @P4 STG.E.U16 desc[UR14][R24.64], R18 ;  /* 0x0000001218004986 */ /* 0x0005e2000c10150e */
[----:B------:R-:W-:-:S02]  /*4530*/  ISETP.LT.AND P2, PT, R88, UR7, !P0 ;  /* 0x0000000758007c0c */ /* 0x000fc4000c741270 */
[----:B------:R-:W-:Y:S01]  /*4540*/  LEA.HI.X.SX32 R17, R17, R2, 0x1, P6 ;  /* 0x0000000211117211 */ /* 0x000fe200030f0eff */
[----:B------:R3:W-:Y:S01]  /*4550*/  @P3 STG.E.U16 desc[UR14][R26.64], R28 ;  /* 0x0000001c1a003986 */ /* 0x0007e2000c10150e */
[----:B------:R-:W-:Y:S02]  /*4560*/  LEA R20, P6, R21, R0, 0x1 ;  /* 0x0000000015147211 */ /* 0x000fe400078c08ff */
[----:B------:R-:W-:Y:S01]  /*4570*/  ISETP.LT.AND P1, PT, R87, UR7, !P0 ;  /* 0x0000000757007c0c */ /* 0x000fe2000c721270 */
[C---:B-1----:R-:W-:Y:S01]  /*4580*/  VIADD R23, R21.reuse, UR6 ;  /* 0x0000000615177c36 */ /* 0x042fe20008000000 */
[----:B------:R-:W-:Y:S01]  /*4590*/  LEA.HI.X.SX32 R21, R21, R2, 0x1, P6 ;  /* 0x0000000215157211 */ /* 0x000fe200030f0eff */
[----:B------:R1:W-:Y:S01]  /*45a0*/  @P5 STG.E.U16 desc[UR14][R16.64], R19 ;  /* 0x0000001310005986 */ /* 0x0003e2000c10150e */
[----:B------:R-:W-:Y:S01]  /*45b0*/  ISETP.LT.AND P4, PT, R86, UR7, !P0 ;  /* 0x0000000756007c0c */ /* 0x000fe2000c781270 */
[C---:B--2---:R-:W-:Y:S01]  /*45c0*/  VIADD R25, R23.reuse, UR6 ;  /* 0x0000000617197c36 */ /* 0x044fe20008000000 */
[----:B------:R-:W-:-:S02]  /*45d0*/  LEA R22, P6, R23, R0, 0x1 ;  /* 0x0000000017167211 */ /* 0x000fc400078c08ff */
[----:B------:R-:W-:Y:S01]  /*45e0*/  PRMT R18, R19, 0x7632, R18 ;  /* 0x0000763213127816 */ /* 0x000fe20000000012 */
[----:B---3--:R-:W-:Y:S01]  /*45f0*/  VIADD R27, R25, UR6 ;  /* 0x00000006191b7c36 */ /* 0x008fe20008000000 */
[----:B------:R-:W-:Y:S02]  /*4600*/  LEA.HI.X.SX32 R23, R23, R2, 0x1, P6 ;  /* 0x0000000217177211 */ /* 0x000fe400030f0eff */
[----:B------:R-:W-:Y:S01]  /*4610*/  LEA R24, P6, R25, R0, 0x1 ;  /* 0x0000000019187211 */ /* 0x000fe200078c08ff */
[----:B------:R2:W-:Y:S01]  /*4620*/  @P2 STG.E.U16 desc[UR14][R20.64], R18 ;  /* 0x0000001214002986 */ /* 0x0005e2000c10150e */
[----:B------:R-:W-:Y:S01]  /*4630*/  ISETP.LT.AND P3, PT, R85, UR7, !P0 ;  /* 0x0000000755007c0c */ /* 0x000fe2000c761270 */
[----:B-1----:R-:W-:Y:S01]  /*4640*/  VIADD R19, R27, UR6 ;  /* 0x000000061b137c36 */ /* 0x002fe20008000000 */
[----:B------:R-:W-:Y:S01]  /*4650*/  LEA.HI.X.SX32 R25, R25, R2, 0x1, P6 ;  /* 0x0000000219197211 */ /* 0x000fe200030f0eff */
[----:B0-----:R0:W-:Y:S01]  /*4660*/  @P1 STG.E.U16 desc[UR14][R22.64], R12 ;  /* 0x0000000c16001986 */ /* 0x0011e2000c10150e */
[----:B------:R-:W-:-:S02]  /*4670*/  LEA R16, P6, R27, R0, 0x1 ;  /* 0x000000001b107211 */ /* 0x000fc400078c08ff */
[----:B------:R-:W-:Y:S02]  /*4680*/  PRMT R26, R12, 0x7632, R26 ;  /* 0x000076320c1a7816 */ /* 0x000fe4000000001a */
[----:B------:R-:W-:Y:S02]  /*4690*/  LEA.HI.X.SX32 R17, R27, R2, 0x1, P6 ;  /* 0x000000021b117211 */ /* 0x000fe400030f0eff */
[----:B------:R-:W-:Y:S01]  /*46a0*/  ISETP.LT.AND P5, PT, R84, UR7, !P0 ;  /* 0x0000000754007c0c */ /* 0x000fe2000c7a1270 */
[C---:B--2---:R-:W-:Y:S01]  /*46b0*/  VIADD R21, R19.reuse, UR6 ;  /* 0x0000000613157c36 */ /* 0x044fe20008000000 */
[----:B------:R-:W-:Y:S01]  /*46c0*/  LEA R18, P6, R19, R0, 0x1 ;  /* 0x0000000013127211 */ /* 0x000fe200078c08ff */
[----:B------:R1:W-:Y:S01]  /*46d0*/  @P4 STG.E.U16 desc[UR14][R24.64], R26 ;  /* 0x0000001a18004986 */ /* 0x0003e2000c10150e */
[----:B------:R-:W-:Y:S01]  /*46e0*/  ISETP.LT.AND P2, PT, R83, UR7, !P0 ;  /* 0x0000000753007c0c */ /* 0x000fe2000c741270 */
[----:B0-----:R-:W-:Y:S01]  /*46f0*/  VIADD R23, R21, UR6 ;  /* 0x0000000615177c36 */ /* 0x001fe20008000000 */
[----:B------:R-:W-:Y:S01]  /*4700*/  LEA.HI.X.SX32 R19, R19, R2, 0x1, P6 ;  /* 0x0000000213137211 */ /* 0x000fe200030f0eff */
[----:B------:R0:W-:Y:S01]  /*4710*/  @P3 STG.E.U16 desc[UR14][R16.64], R13 ;  /* 0x0000000d10003986 */ /* 0x0001e2000c10150e */
[----:B------:R-:W-:-:S02]  /*4720*/  LEA R20, P6, R21, R0, 0x1 ;  /* 0x0000000015147211 */ /* 0x000fc400078c08ff */
[----:B------:R-:W-:Y:S02]  /*4730*/  ISETP.LT.AND P1, PT, R82, UR7, !P0 ;  /* 0x0000000752007c0c */ /* 0x000fe4000c721270 */
[----:B------:R-:W-:Y:S02]  /*4740*/  LEA.HI.X.SX32 R21, R21, R2, 0x1, P6 ;  /* 0x0000000215157211 */ /* 0x000fe400030f0eff */
[----:B------:R-:W-:Y:S02]  /*4750*/  LEA R22, P6, R23, R0, 0x1 ;  /* 0x0000000017167211 */ /* 0x000fe400078c08ff */
[----:B-1----:R-:W-:Y:S02]  /*4760*/  PRMT R25, R13, 0x7632, R25 ;  /* 0x000076320d197816 */ /* 0x002fe40000000019 */
[----:B------:R-:W-:Y:S01]  /*4770*/  ISETP.LT.AND P4, PT, R81, UR7, !P0 ;  /* 0x0000000751007c0c */ /* 0x000fe2000c781270 */
[C---:B0-----:R-:W-:Y:S01]  /*4780*/  VIADD R13, R23.reuse, UR6 ;  /* 0x00000006170d7c36 */ /* 0x041fe20008000000 */
        /* <DEDUP_REMOVED lines=11> */
[C---:B0-----:R-:W-:Y:S01]  /*4840*/  VIADD R19, R17.reuse, UR6 ;  /* 0x0000000611137c36 */ /* 0x041fe20008000000 */
[----:B------:R-:W-:Y:S01]  /*4850*/  LEA.HI.X.SX32 R17, R17, R2, 0x1, P6 ;  /* 0x0000000211117211 */ /* 0x000fe200030f0eff */
[----:B------:R0:W-:Y:S01]  /*4860*/  @P4 STG.E.U16 desc[UR14][R12.64], R15 ;  /* 0x0000000f0c004986 */ /* 0x0001e2000c10150e */
[----:B------:R-:W-:Y:S01]  /*4870*/  ISETP.LT.AND P2, PT, R78, UR7, !P0 ;  /* 0x000000074e007c0c */ /* 0x000fe2000c741270 */
[C---:B-1----:R-:W-:Y:S01]  /*4880*/  VIADD R21, R19.reuse, UR6 ;  /* 0x0000000613157c36 */ /* 0x042fe20008000000 */
[----:B------:R-:W-:-:S02]  /*4890*/  LEA R18, P6, R19, R0, 0x1 ;  /* 0x0000000013127211 */ /* 0x000fc400078c08ff */
[----:B------:R-:W-:Y:S01]  /*48a0*/  PRMT R14, R15, 0x7632, R14 ;  /* 0x000076320f0e7816 */ /* 0x000fe2000000000e */
[----:B--2---:R-:W-:Y:S01]  /*48b0*/  VIADD R23, R21, UR6 ;  /* 0x0000000615177c36 */ /* 0x004fe20008000000 */
[----:B------:R-:W-:Y:S02]  /*48c0*/  LEA.HI.X.SX32 R19, R19, R2, 0x1, P6 ;  /* 0x0000000213137211 */ /* 0x000fe400030f0eff */
[----:B------:R-:W-:Y:S01]  /*48d0*/  LEA R20, P6, R21, R0, 0x1 ;  /* 0x0000000015147211 */ /* 0x000fe200078c08ff */
[----:B------:R1:W-:Y:S01]  /*48e0*/  @P3 STG.E.U16 desc[UR14][R16.64], R14 ;  /* 0x0000000e10003986 */ /* 0x0003e2000c10150e */
[----:B------:R-:W-:Y:S01]  /*48f0*/  ISETP.LT.AND P1, PT, R77, UR7, !P0 ;  /* 0x000000074d007c0c */ /* 0x000fe2000c721270 */
[----:B0-----:R-:W-:Y:S01]  /*4900*/  VIADD R15, R23, UR6 ;  /* 0x00000006170f7c36 */ /* 0x001fe20008000000 */
[----:B------:R-:W-:Y:S01]  /*4910*/  LEA.HI.X.SX32 R21, R21, R2, 0x1, P6 ;  /* 0x0000000215157211 */ /* 0x000fe200030f0eff */
[----:B----4-:R0:W-:Y:S01]  /*4920*/  @P5 STG.E.U16 desc[UR14][R18.64], R8 ;  /* 0x0000000812005986 */ /* 0x0101e2000c10150e */
[----:B------:R-:W-:-:S02]  /*4930*/  LEA R12, P6, R23, R0, 0x1 ;  /* 0x00000000170c7211 */ /* 0x000fc400078c08ff */
[----:B------:R-:W-:Y:S02]  /*4940*/  PRMT R22, R8, 0x7632, R22 ;  /* 0x0000763208167816 */ /* 0x000fe40000000016 */
[----:B------:R-:W-:Y:S02]  /*4950*/  LEA.HI.X.SX32 R13, R23, R2, 0x1, P6 ;  /* 0x00000002170d7211 */ /* 0x000fe400030f0eff */
[----:B------:R-:W-:Y:S01]  /*4960*/  ISETP.LT.AND P4, PT, R76, UR7, !P0 ;  /* 0x000000074c007c0c */ /* 0x000fe2000c781270 */
[C---:B-1----:R-:W-:Y:S01]  /*4970*/  VIADD R17, R15.reuse, UR6 ;  /* 0x000000060f117c36 */ /* 0x042fe20008000000 */
        /* <DEDUP_REMOVED lines=29> */
[----:B------:R-:W-:Y:S01]  /*4b50*/  LEA R14, P6, R15, R0, 0x1 ;  /* 0x000000000f0e7211 */ /* 0x000fe200078c08ff */
[----:B------:R-:W1:Y:S01]  /*4b60*/  LDS.128 R20, [R3] ;  /* 0x0000000003147984 */ /* 0x000e620000000c00 */
[----:B------:R-:W-:Y:S01]  /*4b70*/  ISETP.LT.AND P5, PT, R69, UR7, !P0 ;  /* 0x0000000745007c0c */ /* 0x000fe2000c7a1270 */
[----:B--2---:R-:W-:Y:S01]  /*4b80*/  VIADD R19, R17, UR6 ;  /* 0x0000000611137c36 */ /* 0x004fe20008000000 */
[----:B------:R-:W-:-:S02]  /*4b90*/  LEA.HI.X.SX32 R15, R15, R2, 0x1, P6 ;  /* 0x000000020f0f7211 */ /* 0x000fc400030f0eff */
[----:B------:R-:W-:Y:S02]  /*4ba0*/  LEA R16, P6, R17, R0, 0x1 ;  /* 0x0000000011107211 */ /* 0x000fe400078c08ff */
[----:B------:R-:W-:Y:S01]  /*4bb0*/  PRMT R10, R11, 0x7632, R10 ;  /* 0x000076320b0a7816 */ /* 0x000fe2000000000a */
[----:B0-----:R-:W-:Y:S01]  /*4bc0*/  VIADD R11, R19, UR6 ;  /* 0x00000006130b7c36 */ /* 0x001fe20008000000 */
[----:B------:R-:W-:Y:S02]  /*4bd0*/  LEA.HI.X.SX32 R17, R17, R2, 0x1, P6 ;  /* 0x0000000211117211 */ /* 0x000fe400030f0eff */
[C---:B------:R-:W-:Y:S01]  /*4be0*/  LEA R8, P6, R19.reuse, R0, 0x1 ;  /* 0x0000000013087211 */ /* 0x040fe200078c08ff */
[----:B------:R0:W-:Y:S01]  /*4bf0*/  @P1 STG.E.U16 desc[UR14][R12.64], R10 ;  /* 0x0000000a0c001986 */ /* 0x0001e2000c10150e */
[----:B-----5:R-:W-:Y:S02]  /*4c00*/  PRMT R18, R4, 0x7632, R18 ;  /* 0x0000763204127816 */ /* 0x020fe40000000012 */
[----:B------:R-:W-:Y:S01]  /*4c10*/  LEA.HI.X.SX32 R9, R19, R2, 0x1, P6 ;  /* 0x0000000213097211 */ /* 0x000fe200030f0eff */
[----:B------:R2:W-:Y:S01]  /*4c20*/  @P4 STG.E.U16 desc[UR14][R14.64], R4 ;  /* 0x000000040e004986 */ /* 0x0005e2000c10150e */
[----:B------:R-:W-:-:S02]  /*4c30*/  ISETP.LT.AND P2, PT, R68, UR7, !P0 ;  /* 0x0000000744007c0c */ /* 0x000fc4000c741270 */
[----:B------:R-:W-:Y:S01]  /*4c40*/  ISETP.LT.AND P1, PT, R67, UR7, !P0 ;  /* 0x0000000743007c0c */ /* 0x000fe2000c721270 */
[----:B------:R3:W-:Y:S01]  /*4c50*/  @P3 STG.E.U16 desc[UR14][R16.64], R18 ;  /* 0x0000001210003986 */ /* 0x0007e2000c10150e */
[----:B------:R-:W-:Y:S02]  /*4c60*/  ISETP.LT.AND P4, PT, R66, UR7, !P0 ;  /* 0x0000000742007c0c */ /* 0x000fe4000c781270 */
[----:B------:R-:W-:Y:S01]  /*4c70*/  ISETP.LT.AND P3, PT, R65, UR7, !P0 ;  /* 0x0000000741007c0c */ /* 0x000fe2000c761270 */
[C---:B0-----:R-:W-:Y:S01]  /*4c80*/  VIADD R13, R11.reuse, UR6 ;  /* 0x000000060b0d7c36 */ /* 0x041fe20008000000 */
[----:B------:R0:W-:Y:S01]  /*4c90*/  @P5 STG.E.U16 desc[UR14][R8.64], R5 ;  /* 0x0000000508005986 */ /* 0x0001e2000c10150e */
[-C--:B------:R-:W-:Y:S02]  /*4ca0*/  LEA R10, P6, R11, R0.reuse, 0x1 ;  /* 0x000000000b0a7211 */ /* 0x080fe400078c08ff */
[C---:B--2---:R-:W-:Y:S01]  /*4cb0*/  VIADD R15, R13.reuse, UR6 ;  /* 0x000000060d0f7c36 */ /* 0x044fe20008000000 */
[----:B------:R-:W-:-:S02]  /*4cc0*/  LEA R12, P5, R13, R0, 0x1 ;  /* 0x000000000d0c7211 */ /* 0x000fc400078a08ff */
[-C--:B------:R-:W-:Y:S01]  /*4cd0*/  LEA.HI.X.SX32 R11, R11, R2.reuse, 0x1, P6 ;  /* 0x000000020b0b7211 */ /* 0x080fe200030f0eff */
[----:B------:R-:W-:Y:S01]  /*4ce0*/  VIADD R3, R15, UR6 ;  /* 0x000000060f037c36 */ /* 0x000fe20008000000 */
[----:B------:R-:W-:Y:S02]  /*4cf0*/  LEA.HI.X.SX32 R13, R13, R2, 0x1, P5 ;  /* 0x000000020d0d7211 */ /* 0x000fe400028f0eff */
[----:B------:R-:W-:Y:S02]  /*4d00*/  LEA R14, P5, R15, R0, 0x1 ;  /* 0x000000000f0e7211 */ /* 0x000fe400078a08ff */
[----:B---3--:R-:W-:Y:S01]  /*4d10*/  PRMT R17, R5, 0x7632, R17 ;  /* 0x0000763205117816 */ /* 0x008fe20000000011 */
[----:B0-----:R-:W-:Y:S01]  /*4d20*/  VIADD R9, R3, UR6 ;  /* 0x0000000603097c36 */ /* 0x001fe20008000000 */
[----:B------:R-:W-:Y:S02]  /*4d30*/  LEA.HI.X.SX32 R15, R15, R2, 0x1, P5 ;  /* 0x000000020f0f7211 */ /* 0x000fe400028f0eff */
[----:B------:R-:W-:Y:S01]  /*4d40*/  PRMT R5, R6, 0x7632, R5 ;  /* 0x0000763206057816 */ /* 0x000fe20000000005 */
[----:B------:R-:W-:Y:S01]  /*4d50*/  @P2 STG.E.U16 desc[UR14][R10.64], R17 ;  /* 0x000000110a002986 */ /* 0x000fe2000c10150e */
[----:B------:R-:W-:-:S02]  /*4d60*/  ISETP.LT.AND P6, PT, R64, UR7, !P0 ;  /* 0x0000000740007c0c */ /* 0x000fc4000c7c1270 */
[-C--:B------:R-:W-:Y:S01]  /*4d70*/  LEA R4, P5, R3, R0.reuse, 0x1 ;  /* 0x0000000003047211 */ /* 0x080fe200078a08ff */
[----:B------:R0:W-:Y:S01]  /*4d80*/  @P1 STG.E.U16 desc[UR14][R12.64], R6 ;  /* 0x000000060c001986 */ /* 0x0001e2000c10150e */
[----:B------:R-:W-:Y:S02]  /*4d90*/  ISETP.LT.AND P2, PT, R63, UR7, !P0 ;  /* 0x000000073f007c0c */ /* 0x000fe4000c741270 */
[----:B------:R-:W-:Y:S01]  /*4da0*/  ISETP.LT.AND P1, PT, R62, UR7, !P0 ;  /* 0x000000073e007c0c */ /* 0x000fe2000c721270 */
[----:B------:R2:W-:Y:S01]  /*4db0*/  @P4 STG.E.U16 desc[UR14][R14.64], R5 ;  /* 0x000000050e004986 */ /* 0x0005e2000c10150e */
[----:B------:R-:W-:Y:S02]  /*4dc0*/  LEA R8, P4, R9, R0, 0x1 ;  /* 0x0000000009087211 */ /* 0x000fe400078808ff */
[----:B0-----:R-:W-:Y:S02]  /*4dd0*/  PRMT R6, R7, 0x7632, R6 ;  /* 0x0000763207067816 */ /* 0x001fe40000000006 */
[-C--:B--2---:R-:W-:Y:S01]  /*4de0*/  LEA.HI.X.SX32 R5, R3, R2.reuse, 0x1, P5 ;  /* 0x0000000203057211 */ /* 0x084fe200028f0eff */
[C---:B------:R-:W-:Y:S01]  /*4df0*/  VIADD R3, R9.reuse, UR6 ;  /* 0x0000000609037c36 */ /* 0x040fe20008000000 */
[----:B------:R-:W-:-:S02]  /*4e00*/  LEA.HI.X.SX32 R9, R9, R2, 0x1, P4 ;  /* 0x0000000209097211 */ /* 0x000fc400020f0eff */
[----:B------:R-:W-:Y:S01]  /*4e10*/  ISETP.LT.AND P5, PT, R61, UR7, !P0 ;  /* 0x000000073d007c0c */ /* 0x000fe2000c7a1270 */
[C---:B------:R-:W-:Y:S01]  /*4e20*/  VIADD R13, R3.reuse, UR6 ;  /* 0x00000006030d7c36 */ /* 0x040fe20008000000 */
[----:B------:R1:W-:Y:S01]  /*4e30*/  @P3 STG.E.U16 desc[UR14][R4.64], R7 ;  /* 0x0000000704003986 */ /* 0x0003e2000c10150e */
[-C--:B------:R-:W-:Y:S02]  /*4e40*/  LEA R10, P3, R3, R0.reuse, 0x1 ;  /* 0x00000000030a7211 */ /* 0x080fe400078608ff */
[C---:B------:R-:W-:Y:S01]  /*4e50*/  VIADD R15, R13.reuse, UR6 ;  /* 0x000000060d0f7c36 */ /* 0x040fe20008000000 */
[----:B------:R0:W-:Y:S01]  /*4e60*/  @P6 STG.E.U16 desc[UR14][R8.64], R6 ;  /* 0x0000000608006986 */ /* 0x0001e2000c10150e */
[----:B------:R-:W-:Y:S02]  /*4e70*/  LEA R12, P6, R13, R0, 0x1 ;  /* 0x000000000d0c7211 */ /* 0x000fe400078c08ff */
[-C--:B------:R-:W-:Y:S01]  /*4e80*/  LEA.HI.X.SX32 R11, R3, R2.reuse, 0x1, P3 ;  /* 0x00000002030b7211 */ /* 0x080fe200018f0eff */
[----:B------:R-:W-:Y:S01]  /*4e90*/  VIADD R3, R15, UR6 ;  /* 0x000000060f037c36 */ /* 0x000fe20008000000 */
[----:B------:R-:W-:-:S02]  /*4ea0*/  LEA.HI.X.SX32 R13, R13, R2, 0x1, P6 ;  /* 0x000000020d0d7211 */ /* 0x000fc400030f0eff */
[----:B------:R-:W-:Y:S01]  /*4eb0*/  ISETP.LT.AND P4, PT, R60, UR7, !P0 ;  /* 0x000000073c007c0c */ /* 0x000fe2000c781270 */
[----:B------:R-:W-:Y:S01]  /*4ec0*/  VIADD R17, R3, UR6 ;  /* 0x0000000603117c36 */ /* 0x000fe20008000000 */
[----:B-1----:R-:W-:Y:S01]  /*4ed0*/  PRMT R5, R20, 0x7632, R5 ;  /* 0x0000763214057816 */ /* 0x002fe20000000005 */
[----:B------:R1:W-:Y:S01]  /*4ee0*/  @P2 STG.E.U16 desc[UR14][R10.64], R20 ;  /* 0x000000140a002986 */ /* 0x0003e2000c10150e */
[----:B------:R-:W-:Y:S01]  /*4ef0*/  ISETP.LT.AND P3, PT, R58, UR7, !P0 ;  /* 0x000000073a007c0c */ /* 0x000fe2000c761270 */
[----:B------:R-:W-:Y:S01]  /*4f00*/  VIADD R19, R17, UR6 ;  /* 0x0000000611137c36 */ /* 0x000fe20008000000 */
[-C--:B0-----:R-:W-:Y:S01]  /*4f10*/  LEA R6, P2, R3, R0.reuse, 0x1 ;  /* 0x0000000003067211 */ /* 0x081fe200078408ff */
[----:B------:R0:W-:Y:S01]  /*4f20*/  @P1 STG.E.U16 desc[UR14][R12.64], R5 ;  /* 0x000000050c001986 */ /* 0x0001e2000c10150e */
[-C--:B------:R-:W-:Y:S02]  /*4f30*/  LEA R4, P1, R15, R0.reuse, 0x1 ;  /* 0x000000000f047211 */ /* 0x080fe400078208ff */
[----:B------:R-:W-:-:S02]  /*4f40*/  LEA R8, P6, R17, R0, 0x1 ;  /* 0x0000000011087211 */ /* 0x000fc400078c08ff */
[-C--:B------:R-:W-:Y:S02]  /*4f50*/  LEA.HI.X.SX32 R7, R3, R2.reuse, 0x1, P2 ;  /* 0x0000000203077211 */ /* 0x080fe400010f0eff */
[----:B------:R-:W-:Y:S02]  /*4f60*/  LEA.HI.X.SX32 R9, R17, R2, 0x1, P6 ;  /* 0x0000000211097211 */ /* 0x000fe400030f0eff */
[----:B-1----:R-:W-:Y:S02]  /*4f70*/  LEA R10, P6, R19, R0, 0x1 ;  /* 0x00000000130a7211 */ /* 0x002fe400078c08ff */
[----:B------:R-:W-:Y:S02]  /*4f80*/  ISETP.LT.AND P2, PT, R57, UR7, !P0 ;  /* 0x0000000739007c0c */ /* 0x000fe4000c741270 */
[-C--:B0-----:R-:W-:Y:S01]  /*4f90*/  LEA.HI.X.SX32 R5, R15, R2.reuse, 0x1, P1 ;  /* 0x000000020f057211 */ /* 0x081fe200008f0eff */
[C---:B------:R-:W-:Y:S01]  /*4fa0*/  VIADD R15, R19.reuse, UR6 ;  /* 0x00000006130f7c36 */ /* 0x040fe20008000000 */
[----:B------:R-:W-:-:S03]  /*4fb0*/  LEA.HI.X.SX32 R11, R19, R2, 0x1, P6 ;  /* 0x00000002130b7211 */ /* 0x000fc600030f0eff */
[C---:B------:R-:W-:Y:S01]  /*4fc0*/  VIADD R3, R15.reuse, UR6 ;  /* 0x000000060f037c36 */ /* 0x040fe20008000000 */
[C---:B------:R-:W-:Y:S01]  /*4fd0*/  LEA R12, P1, R15.reuse, R0, 0x1 ;  /* 0x000000000f0c7211 */ /* 0x040fe200078208ff */
[----:B------:R0:W-:Y:S03]  /*4fe0*/  @P5 STG.E.U16 desc[UR14][R4.64], R21 ;  /* 0x0000001504005986 */ /* 0x0001e6000c10150e */
[----:B------:R-:W-:Y:S02]  /*4ff0*/  LEA.HI.X.SX32 R13, R15, R2, 0x1, P1 ;  /* 0x000000020f0d7211 */ /* 0x000fe400008f0eff */
[----:B------:R-:W-:Y:S02]  /*5000*/  LEA R14, P6, R3, R0, 0x1 ;  /* 0x00000000030e7211 */ /* 0x000fe400078c08ff */
[----:B------:R-:W-:Y:S02]  /*5010*/  ISETP.LT.AND P1, PT, R56, UR7, !P0 ;  /* 0x0000000738007c0c */ /* 0x000fe4000c721270 */
[----:B------:R-:W-:-:S02]  /*5020*/  ISETP.LT.AND P0, PT, R109, UR7, !P0 ;  /* 0x000000076d007c0c */ /* 0x000fc4000c701270 */
[----:B------:R-:W-:Y:S02]  /*5030*/  LEA.HI.X.SX32 R15, R3, R2, 0x1, P6 ;  /* 0x00000002030f7211 */ /* 0x000fe400030f0eff */
[----:B------:R-:W-:Y:S02]  /*5040*/  PRMT R3, R21, 0x7632, R3 ;  /* 0x0000763215037816 */ /* 0x000fe40000000003 */
[----:B0-----:R-:W-:-:S03]  /*5050*/  PRMT R5, R22, 0x7632, R5 ;  /* 0x0000763216057816 */ /* 0x001fc60000000005 */
[----:B------:R0:W-:Y:S04]  /*5060*/  @P4 STG.E.U16 desc[UR14][R6.64], R3 ;  /* 0x0000000306004986 */ /* 0x0001e8000c10150e */
[----:B------:R0:W-:Y:S04]  /*5070*/  @P3 STG.E.U16 desc[UR14][R8.64], R22 ;  /* 0x0000001608003986 */ /* 0x0001e8000c10150e */
[----:B------:R0:W-:Y:S04]  /*5080*/  @P2 STG.E.U16 desc[UR14][R10.64], R5 ;  /* 0x000000050a002986 */ /* 0x0001e8000c10150e */
[----:B------:R0:W-:Y:S01]  /*5090*/  @P1 STG.E.U16 desc[UR14][R12.64], R23 ;  /* 0x000000170c001986 */ /* 0x0001e2000c10150e */
[----:B------:R-:W-:Y:S05]  /*50a0*/  @!P0 EXIT ;  /* 0x000000000000894d */ /* 0x000fea0003800000 */
[----:B0-----:R-:W-:-:S05]  /*50b0*/  PRMT R7, R23, 0x7632, R7 ;  /* 0x0000763217077816 */ /* 0x001fca0000000007 */
[----:B------:R-:W-:Y:S01]  /*50c0*/  STG.E.U16 desc[UR14][R14.64], R7 ;  /* 0x000000070e007986 */ /* 0x000fe2000c10150e */
[----:B------:R-:W-:Y:S05]  /*50d0*/  EXIT ;  /* 0x000000000000794d */ /* 0x000fea0003800000 */
.L_x_2:
[----:B------:R-:W-:-:S00]  /*50e0*/  BRA `(.L_x_2) ;  /* 0xfffffffc00fc7947 */ /* 0x000fc0000383ffff */
[----:B------:R-:W-:-:S00]  /*50f0*/  NOP ;  /* 0x0000000000007918 */ /* 0x000fc00000000000 */
        /* <DEDUP_REMOVED lines=8> */
.L_x_3:


//--------------------- .nv.shared.matmul_kernel  --------------------------
	.section	.nv.shared.matmul_kernel,"aw",@nobits
	.sectionflags	@""
	.align	16
	.zero		1024


//--------------------- .nv.shared.reserved.0     --------------------------
	.section	.nv.shared.reserved.0,"aw",@nobits
	.weak		__nv_reservedSMEM_offset_0_alias
	.size		__nv_reservedSMEM_offset_0_alias, 0, 0
	.other		__nv_reservedSMEM_offset_0_alias,@"STO_CUDA_RESERVED_SHARED STV_DEFAULT"
__nv_reservedSMEM_offset_0_alias:
	.zero		0


//--------------------- .nv.constant0.matmul_kernel --------------------------
	.section	.nv.constant0.matmul_kernel,"a",@progbits
	.sectionflags	@""
	.align	4
.nv.constant0.matmul_kernel:
	.zero		608


//--------------------- SYMBOLS --------------------------

	.type		.nv.reservedSmem.offset0,@object
	.size		.nv.reservedSmem.offset0,0x4
